//
// Generated by NVIDIA NVVM Compiler
//
// Compiler Build ID: CL-36424714
// Cuda compilation tools, release 13.0, V13.0.88
// Based on NVVM 20.0.0
//

.version 9.0
.target sm_100
.address_size 64

	// .globl	_Z27audio_attention_bf16_kernelPK13__nv_bfloat16S1_S1_PS_PKiiiiiif
.extern .shared .align 16 .b8 smem[];

.visible .entry _Z27audio_attention_bf16_kernelPK13__nv_bfloat16S1_S1_PS_PKiiiiiif(
	.param .u64 .ptr .align 1 _Z27audio_attention_bf16_kernelPK13__nv_bfloat16S1_S1_PS_PKiiiiiif_param_0,
	.param .u64 .ptr .align 1 _Z27audio_attention_bf16_kernelPK13__nv_bfloat16S1_S1_PS_PKiiiiiif_param_1,
	.param .u64 .ptr .align 1 _Z27audio_attention_bf16_kernelPK13__nv_bfloat16S1_S1_PS_PKiiiiiif_param_2,
	.param .u64 .ptr .align 1 _Z27audio_attention_bf16_kernelPK13__nv_bfloat16S1_S1_PS_PKiiiiiif_param_3,
	.param .u64 .ptr .align 1 _Z27audio_attention_bf16_kernelPK13__nv_bfloat16S1_S1_PS_PKiiiiiif_param_4,
	.param .u32 _Z27audio_attention_bf16_kernelPK13__nv_bfloat16S1_S1_PS_PKiiiiiif_param_5,
	.param .u32 _Z27audio_attention_bf16_kernelPK13__nv_bfloat16S1_S1_PS_PKiiiiiif_param_6,
	.param .u32 _Z27audio_attention_bf16_kernelPK13__nv_bfloat16S1_S1_PS_PKiiiiiif_param_7,
	.param .u32 _Z27audio_attention_bf16_kernelPK13__nv_bfloat16S1_S1_PS_PKiiiiiif_param_8,
	.param .u32 _Z27audio_attention_bf16_kernelPK13__nv_bfloat16S1_S1_PS_PKiiiiiif_param_9,
	.param .f32 _Z27audio_attention_bf16_kernelPK13__nv_bfloat16S1_S1_PS_PKiiiiiif_param_10
)
{
	.reg .pred 	%p<66>;
	.reg .b16 	%rs<31>;
	.reg .b32 	%r<220>;
	.reg .b32 	%f<202>;
	.reg .b64 	%rd<93>;

	ld.param.u64 	%rd13, [_Z27audio_attention_bf16_kernelPK13__nv_bfloat16S1_S1_PS_PKiiiiiif_param_0];
	ld.param.u64 	%rd14, [_Z27audio_attention_bf16_kernelPK13__nv_bfloat16S1_S1_PS_PKiiiiiif_param_1];
	ld.param.u64 	%rd15, [_Z27audio_attention_bf16_kernelPK13__nv_bfloat16S1_S1_PS_PKiiiiiif_param_2];
	ld.param.u64 	%rd12, [_Z27audio_attention_bf16_kernelPK13__nv_bfloat16S1_S1_PS_PKiiiiiif_param_4];
	ld.param.u32 	%r84, [_Z27audio_attention_bf16_kernelPK13__nv_bfloat16S1_S1_PS_PKiiiiiif_param_5];
	ld.param.u32 	%r88, [_Z27audio_attention_bf16_kernelPK13__nv_bfloat16S1_S1_PS_PKiiiiiif_param_6];
	ld.param.u32 	%r85, [_Z27audio_attention_bf16_kernelPK13__nv_bfloat16S1_S1_PS_PKiiiiiif_param_7];
	ld.param.u32 	%r86, [_Z27audio_attention_bf16_kernelPK13__nv_bfloat16S1_S1_PS_PKiiiiiif_param_8];
	ld.param.u32 	%r87, [_Z27audio_attention_bf16_kernelPK13__nv_bfloat16S1_S1_PS_PKiiiiiif_param_9];
	ld.param.f32 	%f36, [_Z27audio_attention_bf16_kernelPK13__nv_bfloat16S1_S1_PS_PKiiiiiif_param_10];
	cvta.to.global.u64 	%rd1, %rd14;
	cvta.to.global.u64 	%rd2, %rd13;
	cvta.to.global.u64 	%rd3, %rd15;
	mov.u32 	%r1, %ctaid.x;
	mov.u32 	%r2, %ctaid.y;
	mov.u32 	%r3, %ctaid.z;
	setp.ge.s32 	%p1, %r3, %r88;
	setp.ge.s32 	%p2, %r1, %r85;
	or.pred  	%p3, %p1, %p2;
	setp.ge.s32 	%p4, %r2, %r86;
	or.pred  	%p5, %p3, %p4;
	@%p5 bra 	$L__BB0_52;
	setp.eq.s64 	%p6, %rd12, 0;
	setp.lt.s32 	%p7, %r84, 1;
	mov.b32 	%r199, 0;
	or.pred  	%p8, %p6, %p7;
	mov.u32 	%r200, %r86;
	@%p8 bra 	$L__BB0_7;
	add.s32 	%r195, %r84, -1;
	cvta.to.global.u64 	%rd4, %rd12;
	mov.b32 	%r196, 0;
$L__BB0_3:
	add.s32 	%r91, %r195, %r196;
	shr.u32 	%r7, %r91, 1;
	mul.wide.u32 	%rd16, %r7, 4;
	add.s64 	%rd5, %rd4, %rd16;
	ld.global.nc.u32 	%r199, [%rd5];
	setp.ge.s32 	%p9, %r2, %r199;
	@%p9 bra 	$L__BB0_5;
	add.s32 	%r195, %r7, -1;
	bra.uni 	$L__BB0_6;
$L__BB0_5:
	add.s32 	%r196, %r7, 1;
	ld.global.nc.u32 	%r200, [%rd5+4];
	setp.lt.s32 	%p10, %r2, %r200;
	@%p10 bra 	$L__BB0_7;
$L__BB0_6:
	setp.le.s32 	%p11, %r196, %r195;
	mov.b32 	%r199, 0;
	mov.u32 	%r200, %r86;
	@%p11 bra 	$L__BB0_3;
$L__BB0_7:
	sub.s32 	%r16, %r200, %r199;
	setp.lt.s32 	%p12, %r16, 1;
	@%p12 bra 	$L__BB0_52;
	mad.lo.s32 	%r93, %r85, %r3, %r1;
	mul.lo.s32 	%r17, %r93, %r86;
	add.s32 	%r94, %r17, %r2;
	mul.lo.s32 	%r95, %r94, %r87;
	cvt.s64.s32 	%rd6, %r95;
	mov.u32 	%r206, %tid.x;
	setp.ge.u32 	%p13, %r206, %r16;
	mov.f32 	%f189, 0fFF800000;
	@%p13 bra 	$L__BB0_21;
	setp.lt.s32 	%p14, %r87, 1;
	mov.u32 	%r19, %ntid.x;
	@%p14 bra 	$L__BB0_19;
	and.b32  	%r20, %r87, 3;
	and.b32  	%r21, %r87, 2147483644;
	add.s32 	%r22, %r199, %r17;
	mov.f32 	%f189, 0fFF800000;
	mov.u32 	%r201, %r206;
$L__BB0_11:
	setp.lt.u32 	%p16, %r87, 4;
	add.s32 	%r100, %r22, %r201;
	mul.lo.s32 	%r101, %r100, %r87;
	cvt.s64.s32 	%rd7, %r101;
	mov.f32 	%f187, 0f00000000;
	mov.b32 	%r203, 0;
	@%p16 bra 	$L__BB0_14;
	mov.f32 	%f187, 0f00000000;
	mov.b32 	%r202, 0;
$L__BB0_13:
	.pragma "nounroll";
	cvt.u64.u32 	%rd17, %r202;
	add.s64 	%rd18, %rd17, %rd6;
	shl.b64 	%rd19, %rd18, 1;
	add.s64 	%rd20, %rd2, %rd19;
	ld.global.nc.u16 	%rs1, [%rd20];
	// begin inline asm
	{ cvt.f32.bf16 %f43, %rs1;}

	// end inline asm
	add.s64 	%rd21, %rd17, %rd7;
	shl.b64 	%rd22, %rd21, 1;
	add.s64 	%rd23, %rd1, %rd22;
	ld.global.nc.u16 	%rs2, [%rd23];
	// begin inline asm
	{ cvt.f32.bf16 %f44, %rs2;}

	// end inline asm
	fma.rn.f32 	%f51, %f43, %f44, %f187;
	ld.global.nc.u16 	%rs3, [%rd20+2];
	// begin inline asm
	{ cvt.f32.bf16 %f45, %rs3;}

	// end inline asm
	ld.global.nc.u16 	%rs4, [%rd23+2];
	// begin inline asm
	{ cvt.f32.bf16 %f46, %rs4;}

	// end inline asm
	fma.rn.f32 	%f52, %f45, %f46, %f51;
	ld.global.nc.u16 	%rs5, [%rd20+4];
	// begin inline asm
	{ cvt.f32.bf16 %f47, %rs5;}

	// end inline asm
	ld.global.nc.u16 	%rs6, [%rd23+4];
	// begin inline asm
	{ cvt.f32.bf16 %f48, %rs6;}

	// end inline asm
	fma.rn.f32 	%f53, %f47, %f48, %f52;
	ld.global.nc.u16 	%rs7, [%rd20+6];
	// begin inline asm
	{ cvt.f32.bf16 %f49, %rs7;}

	// end inline asm
	ld.global.nc.u16 	%rs8, [%rd23+6];
	// begin inline asm
	{ cvt.f32.bf16 %f50, %rs8;}

	// end inline asm
	fma.rn.f32 	%f187, %f49, %f50, %f53;
	add.s32 	%r202, %r202, 4;
	setp.ne.s32 	%p17, %r202, %r21;
	mov.u32 	%r203, %r21;
	@%p17 bra 	$L__BB0_13;
$L__BB0_14:
	setp.eq.s32 	%p18, %r20, 0;
	@%p18 bra 	$L__BB0_18;
	setp.eq.s32 	%p19, %r20, 1;
	cvt.u64.u32 	%rd24, %r203;
	add.s64 	%rd25, %rd24, %rd6;
	shl.b64 	%rd26, %rd25, 1;
	add.s64 	%rd8, %rd2, %rd26;
	ld.global.nc.u16 	%rs9, [%rd8];
	// begin inline asm
	{ cvt.f32.bf16 %f54, %rs9;}

	// end inline asm
	add.s64 	%rd27, %rd24, %rd7;
	shl.b64 	%rd28, %rd27, 1;
	add.s64 	%rd9, %rd1, %rd28;
	ld.global.nc.u16 	%rs10, [%rd9];
	// begin inline asm
	{ cvt.f32.bf16 %f55, %rs10;}

	// end inline asm
	fma.rn.f32 	%f187, %f54, %f55, %f187;
	@%p19 bra 	$L__BB0_18;
	setp.eq.s32 	%p20, %r20, 2;
	ld.global.nc.u16 	%rs11, [%rd8+2];
	// begin inline asm
	{ cvt.f32.bf16 %f56, %rs11;}

	// end inline asm
	ld.global.nc.u16 	%rs12, [%rd9+2];
	// begin inline asm
	{ cvt.f32.bf16 %f57, %rs12;}

	// end inline asm
	fma.rn.f32 	%f187, %f56, %f57, %f187;
	@%p20 bra 	$L__BB0_18;
	ld.global.nc.u16 	%rs13, [%rd8+4];
	// begin inline asm
	{ cvt.f32.bf16 %f58, %rs13;}

	// end inline asm
	ld.global.nc.u16 	%rs14, [%rd9+4];
	// begin inline asm
	{ cvt.f32.bf16 %f59, %rs14;}

	// end inline asm
	fma.rn.f32 	%f187, %f58, %f59, %f187;
$L__BB0_18:
	mul.f32 	%f60, %f36, %f187;
	shl.b32 	%r103, %r201, 2;
	mov.u32 	%r104, smem;
	add.s32 	%r105, %r104, %r103;
	st.shared.f32 	[%r105], %f60;
	max.f32 	%f189, %f189, %f60;
	add.s32 	%r201, %r201, %r19;
	setp.lt.s32 	%p21, %r201, %r16;
	@%p21 bra 	$L__BB0_11;
	bra.uni 	$L__BB0_21;
$L__BB0_19:
	mul.f32 	%f11, %f36, 0f00000000;
	mov.f32 	%f189, 0fFF800000;
	mov.u32 	%r97, smem;
	mov.u32 	%r204, %r206;
$L__BB0_20:
	shl.b32 	%r96, %r204, 2;
	add.s32 	%r98, %r97, %r96;
	st.shared.f32 	[%r98], %f11;
	max.f32 	%f189, %f189, %f11;
	add.s32 	%r204, %r204, %r19;
	setp.lt.s32 	%p15, %r204, %r16;
	@%p15 bra 	$L__BB0_20;
$L__BB0_21:
	shl.b32 	%r106, %r86, 2;
	mov.u32 	%r107, smem;
	add.s32 	%r30, %r107, %r106;
	bar.sync 	0;
	and.b32  	%r31, %r206, 31;
	mov.u32 	%r32, %ntid.x;
	add.s32 	%r108, %r32, 31;
	shr.u32 	%r33, %r108, 5;
	mov.b32 	%r109, %f189;
	shfl.sync.down.b32	%r110|%p22, %r109, 16, 31, -1;
	mov.b32 	%f61, %r110;
	max.f32 	%f62, %f189, %f61;
	mov.b32 	%r111, %f62;
	shfl.sync.down.b32	%r112|%p23, %r111, 8, 31, -1;
	mov.b32 	%f63, %r112;
	max.f32 	%f64, %f62, %f63;
	mov.b32 	%r113, %f64;
	shfl.sync.down.b32	%r114|%p24, %r113, 4, 31, -1;
	mov.b32 	%f65, %r114;
	max.f32 	%f66, %f64, %f65;
	mov.b32 	%r115, %f66;
	shfl.sync.down.b32	%r116|%p25, %r115, 2, 31, -1;
	mov.b32 	%f67, %r116;
	max.f32 	%f68, %f66, %f67;
	mov.b32 	%r117, %f68;
	shfl.sync.down.b32	%r118|%p26, %r117, 1, 31, -1;
	mov.b32 	%f69, %r118;
	max.f32 	%f70, %f68, %f69;
	mov.b32 	%r119, %f70;
	shfl.sync.idx.b32	%r34|%p27, %r119, 0, 31, -1;
	setp.ne.s32 	%p28, %r31, 0;
	shr.u32 	%r120, %r206, 3;
	add.s32 	%r35, %r30, %r120;
	@%p28 bra 	$L__BB0_23;
	st.shared.u32 	[%r35], %r34;
$L__BB0_23:
	bar.sync 	0;
	setp.gt.u32 	%p29, %r206, 31;
	shl.b32 	%r121, %r31, 2;
	add.s32 	%r36, %r30, %r121;
	@%p29 bra 	$L__BB0_28;
	setp.ge.u32 	%p30, %r31, %r33;
	mov.f32 	%f190, 0fFF800000;
	@%p30 bra 	$L__BB0_26;
	ld.shared.f32 	%f190, [%r36];
$L__BB0_26:
	setp.ne.s32 	%p31, %r31, 0;
	mov.b32 	%r122, %f190;
	shfl.sync.down.b32	%r123|%p32, %r122, 16, 31, -1;
	mov.b32 	%f72, %r123;
	max.f32 	%f73, %f190, %f72;
	mov.b32 	%r124, %f73;
	shfl.sync.down.b32	%r125|%p33, %r124, 8, 31, -1;
	mov.b32 	%f74, %r125;
	max.f32 	%f75, %f73, %f74;
	mov.b32 	%r126, %f75;
	shfl.sync.down.b32	%r127|%p34, %r126, 4, 31, -1;
	mov.b32 	%f76, %r127;
	max.f32 	%f77, %f75, %f76;
	mov.b32 	%r128, %f77;
	shfl.sync.down.b32	%r129|%p35, %r128, 2, 31, -1;
	mov.b32 	%f78, %r129;
	max.f32 	%f79, %f77, %f78;
	mov.b32 	%r130, %f79;
	shfl.sync.down.b32	%r131|%p36, %r130, 1, 31, -1;
	mov.b32 	%f80, %r131;
	max.f32 	%f81, %f79, %f80;
	mov.b32 	%r132, %f81;
	shfl.sync.idx.b32	%r37|%p37, %r132, 0, 31, -1;
	@%p31 bra 	$L__BB0_28;
	st.shared.u32 	[%r30], %r37;
$L__BB0_28:
	setp.ge.u32 	%p38, %r206, %r16;
	bar.sync 	0;
	mov.f32 	%f192, 0f00000000;
	@%p38 bra 	$L__BB0_31;
	ld.shared.f32 	%f17, [%r30];
	mov.f32 	%f192, 0f00000000;
	mov.u32 	%r205, %r206;
$L__BB0_30:
	shl.b32 	%r133, %r205, 2;
	add.s32 	%r135, %r107, %r133;
	ld.shared.f32 	%f84, [%r135];
	sub.f32 	%f85, %f84, %f17;
	fma.rn.f32 	%f86, %f85, 0f3BBB989D, 0f3F000000;
	cvt.sat.f32.f32 	%f87, %f86;
	mov.f32 	%f88, 0f4B400001;
	mov.f32 	%f89, 0f437C0000;
	fma.rm.f32 	%f90, %f87, %f89, %f88;
	add.f32 	%f91, %f90, 0fCB40007F;
	neg.f32 	%f92, %f91;
	fma.rn.f32 	%f93, %f85, 0f3FB8AA3B, %f92;
	fma.rn.f32 	%f94, %f85, 0f32A57060, %f93;
	mov.b32 	%r136, %f90;
	shl.b32 	%r137, %r136, 23;
	mov.b32 	%f95, %r137;
	ex2.approx.ftz.f32 	%f96, %f94;
	mul.f32 	%f97, %f96, %f95;
	st.shared.f32 	[%r135], %f97;
	add.f32 	%f192, %f192, %f97;
	add.s32 	%r205, %r205, %r32;
	setp.lt.s32 	%p39, %r205, %r16;
	@%p39 bra 	$L__BB0_30;
$L__BB0_31:
	setp.ne.s32 	%p40, %r31, 0;
	bar.sync 	0;
	mov.b32 	%r138, %f192;
	shfl.sync.down.b32	%r139|%p41, %r138, 16, 31, -1;
	mov.b32 	%f98, %r139;
	add.f32 	%f99, %f192, %f98;
	mov.b32 	%r140, %f99;
	shfl.sync.down.b32	%r141|%p42, %r140, 8, 31, -1;
	mov.b32 	%f100, %r141;
	add.f32 	%f101, %f99, %f100;
	mov.b32 	%r142, %f101;
	shfl.sync.down.b32	%r143|%p43, %r142, 4, 31, -1;
	mov.b32 	%f102, %r143;
	add.f32 	%f103, %f101, %f102;
	mov.b32 	%r144, %f103;
	shfl.sync.down.b32	%r145|%p44, %r144, 2, 31, -1;
	mov.b32 	%f104, %r145;
	add.f32 	%f105, %f103, %f104;
	mov.b32 	%r146, %f105;
	shfl.sync.down.b32	%r147|%p45, %r146, 1, 31, -1;
	mov.b32 	%f106, %r147;
	add.f32 	%f107, %f105, %f106;
	mov.b32 	%r148, %f107;
	shfl.sync.idx.b32	%r40|%p46, %r148, 0, 31, -1;
	@%p40 bra 	$L__BB0_33;
	st.shared.u32 	[%r35], %r40;
$L__BB0_33:
	setp.gt.u32 	%p47, %r206, 31;
	bar.sync 	0;
	@%p47 bra 	$L__BB0_38;
	setp.ge.u32 	%p48, %r31, %r33;
	mov.f32 	%f193, 0f00000000;
	@%p48 bra 	$L__BB0_36;
	ld.shared.f32 	%f193, [%r36];
$L__BB0_36:
	setp.ne.s32 	%p49, %r31, 0;
	mov.b32 	%r149, %f193;
	shfl.sync.down.b32	%r150|%p50, %r149, 16, 31, -1;
	mov.b32 	%f109, %r150;
	add.f32 	%f110, %f193, %f109;
	mov.b32 	%r151, %f110;
	shfl.sync.down.b32	%r152|%p51, %r151, 8, 31, -1;
	mov.b32 	%f111, %r152;
	add.f32 	%f112, %f110, %f111;
	mov.b32 	%r153, %f112;
	shfl.sync.down.b32	%r154|%p52, %r153, 4, 31, -1;
	mov.b32 	%f113, %r154;
	add.f32 	%f114, %f112, %f113;
	mov.b32 	%r155, %f114;
	shfl.sync.down.b32	%r156|%p53, %r155, 2, 31, -1;
	mov.b32 	%f115, %r156;
	add.f32 	%f116, %f114, %f115;
	mov.b32 	%r157, %f116;
	shfl.sync.down.b32	%r158|%p54, %r157, 1, 31, -1;
	mov.b32 	%f117, %r158;
	add.f32 	%f118, %f116, %f117;
	mov.b32 	%r159, %f118;
	shfl.sync.idx.b32	%r41|%p55, %r159, 0, 31, -1;
	@%p49 bra 	$L__BB0_38;
	st.shared.u32 	[%r30], %r41;
$L__BB0_38:
	bar.sync 	0;
	ld.shared.f32 	%f119, [%r30];
	setp.gt.f32 	%p56, %f119, 0f00000000;
	rcp.rn.f32 	%f120, %f119;
	selp.f32 	%f23, %f120, 0f00000000, %p56;
	setp.ge.s32 	%p57, %r206, %r87;
	@%p57 bra 	$L__BB0_52;
	add.s32 	%r42, %r199, %r17;
	max.s32 	%r160, %r16, 1;
	and.b32  	%r43, %r160, 7;
	and.b32  	%r44, %r160, 3;
	and.b32  	%r45, %r160, 2147483640;
	and.b32  	%r46, %r160, 1;
	neg.s32 	%r47, %r45;
	shl.b32 	%r48, %r87, 3;
	add.s32 	%r161, %r42, 2;
	mul.lo.s32 	%r49, %r87, %r161;
	add.s32 	%r162, %r42, 3;
	mul.lo.s32 	%r50, %r87, %r162;
	add.s32 	%r163, %r42, 4;
	mul.lo.s32 	%r51, %r87, %r163;
	add.s32 	%r164, %r42, 5;
	mul.lo.s32 	%r52, %r87, %r164;
$L__BB0_40:
	setp.lt.s32 	%p58, %r16, 8;
	cvt.s64.s32 	%rd10, %r206;
	mov.f32 	%f201, 0f00000000;
	mov.b32 	%r218, 0;
	@%p58 bra 	$L__BB0_43;
	add.s32 	%r167, %r42, 7;
	mul.lo.s32 	%r208, %r87, %r167;
	mul.lo.s32 	%r207, %r87, %r42;
	add.s32 	%r214, %r207, %r87;
	add.s32 	%r168, %r42, 6;
	mul.lo.s32 	%r209, %r87, %r168;
	mov.u32 	%r169, smem;
	add.s32 	%r215, %r169, 16;
	mov.f32 	%f201, 0f00000000;
	mov.u32 	%r210, %r52;
	mov.u32 	%r211, %r51;
	mov.u32 	%r212, %r50;
	mov.u32 	%r213, %r49;
	mov.u32 	%r216, %r47;
$L__BB0_42:
	.pragma "nounroll";
	cvt.s64.s32 	%rd29, %r207;
	ld.shared.v4.f32 	{%f132, %f133, %f134, %f135}, [%r215+-16];
	mul.f32 	%f136, %f23, %f132;
	add.s64 	%rd30, %rd29, %rd10;
	shl.b64 	%rd31, %rd30, 1;
	add.s64 	%rd32, %rd3, %rd31;
	ld.global.nc.u16 	%rs15, [%rd32];
	// begin inline asm
	{ cvt.f32.bf16 %f124, %rs15;}

	// end inline asm
	fma.rn.f32 	%f137, %f136, %f124, %f201;
	cvt.s64.s32 	%rd33, %r214;
	mul.f32 	%f138, %f23, %f133;
	add.s64 	%rd34, %rd33, %rd10;
	shl.b64 	%rd35, %rd34, 1;
	add.s64 	%rd36, %rd3, %rd35;
	ld.global.nc.u16 	%rs16, [%rd36];
	// begin inline asm
	{ cvt.f32.bf16 %f125, %rs16;}

	// end inline asm
	fma.rn.f32 	%f139, %f138, %f125, %f137;
	cvt.s64.s32 	%rd37, %r213;
	mul.f32 	%f140, %f23, %f134;
	add.s64 	%rd38, %rd37, %rd10;
	shl.b64 	%rd39, %rd38, 1;
	add.s64 	%rd40, %rd3, %rd39;
	ld.global.nc.u16 	%rs17, [%rd40];
	// begin inline asm
	{ cvt.f32.bf16 %f126, %rs17;}

	// end inline asm
	fma.rn.f32 	%f141, %f140, %f126, %f139;
	cvt.s64.s32 	%rd41, %r212;
	mul.f32 	%f142, %f23, %f135;
	add.s64 	%rd42, %rd41, %rd10;
	shl.b64 	%rd43, %rd42, 1;
	add.s64 	%rd44, %rd3, %rd43;
	ld.global.nc.u16 	%rs18, [%rd44];
	// begin inline asm
	{ cvt.f32.bf16 %f127, %rs18;}

	// end inline asm
	fma.rn.f32 	%f143, %f142, %f127, %f141;
	cvt.s64.s32 	%rd45, %r211;
	ld.shared.v4.f32 	{%f144, %f145, %f146, %f147}, [%r215];
	mul.f32 	%f148, %f23, %f144;
	add.s64 	%rd46, %rd45, %rd10;
	shl.b64 	%rd47, %rd46, 1;
	add.s64 	%rd48, %rd3, %rd47;
	ld.global.nc.u16 	%rs19, [%rd48];
	// begin inline asm
	{ cvt.f32.bf16 %f128, %rs19;}

	// end inline asm
	fma.rn.f32 	%f149, %f148, %f128, %f143;
	cvt.s64.s32 	%rd49, %r210;
	mul.f32 	%f150, %f23, %f145;
	add.s64 	%rd50, %rd49, %rd10;
	shl.b64 	%rd51, %rd50, 1;
	add.s64 	%rd52, %rd3, %rd51;
	ld.global.nc.u16 	%rs20, [%rd52];
	// begin inline asm
	{ cvt.f32.bf16 %f129, %rs20;}

	// end inline asm
	fma.rn.f32 	%f151, %f150, %f129, %f149;
	cvt.s64.s32 	%rd53, %r209;
	mul.f32 	%f152, %f23, %f146;
	add.s64 	%rd54, %rd53, %rd10;
	shl.b64 	%rd55, %rd54, 1;
	add.s64 	%rd56, %rd3, %rd55;
	ld.global.nc.u16 	%rs21, [%rd56];
	// begin inline asm
	{ cvt.f32.bf16 %f130, %rs21;}

	// end inline asm
	fma.rn.f32 	%f153, %f152, %f130, %f151;
	cvt.s64.s32 	%rd57, %r208;
	mul.f32 	%f154, %f23, %f147;
	add.s64 	%rd58, %rd57, %rd10;
	shl.b64 	%rd59, %rd58, 1;
	add.s64 	%rd60, %rd3, %rd59;
	ld.global.nc.u16 	%rs22, [%rd60];
	// begin inline asm
	{ cvt.f32.bf16 %f131, %rs22;}

	// end inline asm
	fma.rn.f32 	%f201, %f154, %f131, %f153;
	add.s32 	%r216, %r216, 8;
	add.s32 	%r215, %r215, 32;
	add.s32 	%r214, %r214, %r48;
	add.s32 	%r213, %r213, %r48;
	add.s32 	%r212, %r212, %r48;
	add.s32 	%r211, %r211, %r48;
	add.s32 	%r210, %r210, %r48;
	add.s32 	%r209, %r209, %r48;
	add.s32 	%r208, %r208, %r48;
	add.s32 	%r207, %r207, %r48;
	setp.ne.s32 	%p59, %r216, 0;
	mov.u32 	%r218, %r45;
	@%p59 bra 	$L__BB0_42;
$L__BB0_43:
	setp.eq.s32 	%p60, %r43, 0;
	@%p60 bra 	$L__BB0_51;
	add.s32 	%r170, %r43, -1;
	setp.lt.u32 	%p61, %r170, 3;
	@%p61 bra 	$L__BB0_46;
	add.s32 	%r171, %r42, %r218;
	mul.lo.s32 	%r172, %r171, %r87;
	cvt.s64.s32 	%rd61, %r172;
	shl.b32 	%r173, %r218, 2;
	mov.u32 	%r174, smem;
	add.s32 	%r175, %r174, %r173;
	ld.shared.f32 	%f160, [%r175];
	mul.f32 	%f161, %f23, %f160;
	add.s64 	%rd62, %rd61, %rd10;
	shl.b64 	%rd63, %rd62, 1;
	add.s64 	%rd64, %rd3, %rd63;
	ld.global.nc.u16 	%rs23, [%rd64];
	// begin inline asm
	{ cvt.f32.bf16 %f156, %rs23;}

	// end inline asm
	fma.rn.f32 	%f162, %f161, %f156, %f201;
	add.s32 	%r176, %r172, %r87;
	cvt.s64.s32 	%rd65, %r176;
	ld.shared.f32 	%f163, [%r175+4];
	mul.f32 	%f164, %f23, %f163;
	add.s64 	%rd66, %rd65, %rd10;
	shl.b64 	%rd67, %rd66, 1;
	add.s64 	%rd68, %rd3, %rd67;
	ld.global.nc.u16 	%rs24, [%rd68];
	// begin inline asm
	{ cvt.f32.bf16 %f157, %rs24;}

	// end inline asm
	fma.rn.f32 	%f165, %f164, %f157, %f162;
	add.s32 	%r177, %r171, 2;
	mul.lo.s32 	%r178, %r177, %r87;
	cvt.s64.s32 	%rd69, %r178;
	ld.shared.f32 	%f166, [%r175+8];
	mul.f32 	%f167, %f23, %f166;
	add.s64 	%rd70, %rd69, %rd10;
	shl.b64 	%rd71, %rd70, 1;
	add.s64 	%rd72, %rd3, %rd71;
	ld.global.nc.u16 	%rs25, [%rd72];
	// begin inline asm
	{ cvt.f32.bf16 %f158, %rs25;}

	// end inline asm
	fma.rn.f32 	%f168, %f167, %f158, %f165;
	add.s32 	%r179, %r171, 3;
	mul.lo.s32 	%r180, %r179, %r87;
	cvt.s64.s32 	%rd73, %r180;
	ld.shared.f32 	%f169, [%r175+12];
	mul.f32 	%f170, %f23, %f169;
	add.s64 	%rd74, %rd73, %rd10;
	shl.b64 	%rd75, %rd74, 1;
	add.s64 	%rd76, %rd3, %rd75;
	ld.global.nc.u16 	%rs26, [%rd76];
	// begin inline asm
	{ cvt.f32.bf16 %f159, %rs26;}

	// end inline asm
	fma.rn.f32 	%f201, %f170, %f159, %f168;
	add.s32 	%r218, %r218, 4;
$L__BB0_46:
	setp.eq.s32 	%p62, %r44, 0;
	@%p62 bra 	$L__BB0_51;
	setp.eq.s32 	%p63, %r44, 1;
	@%p63 bra 	$L__BB0_49;
	add.s32 	%r181, %r42, %r218;
	mul.lo.s32 	%r182, %r181, %r87;
	cvt.s64.s32 	%rd77, %r182;
	shl.b32 	%r183, %r218, 2;
	mov.u32 	%r184, smem;
	add.s32 	%r185, %r184, %r183;
	ld.shared.f32 	%f174, [%r185];
	mul.f32 	%f175, %f23, %f174;
	add.s64 	%rd78, %rd77, %rd10;
	shl.b64 	%rd79, %rd78, 1;
	add.s64 	%rd80, %rd3, %rd79;
	ld.global.nc.u16 	%rs27, [%rd80];
	// begin inline asm
	{ cvt.f32.bf16 %f172, %rs27;}

	// end inline asm
	fma.rn.f32 	%f176, %f175, %f172, %f201;
	add.s32 	%r186, %r182, %r87;
	cvt.s64.s32 	%rd81, %r186;
	ld.shared.f32 	%f177, [%r185+4];
	mul.f32 	%f178, %f23, %f177;
	add.s64 	%rd82, %rd81, %rd10;
	shl.b64 	%rd83, %rd82, 1;
	add.s64 	%rd84, %rd3, %rd83;
	ld.global.nc.u16 	%rs28, [%rd84];
	// begin inline asm
	{ cvt.f32.bf16 %f173, %rs28;}

	// end inline asm
	fma.rn.f32 	%f201, %f178, %f173, %f176;
	add.s32 	%r218, %r218, 2;
$L__BB0_49:
	setp.eq.s32 	%p64, %r46, 0;
	@%p64 bra 	$L__BB0_51;
	add.s32 	%r187, %r42, %r218;
	mul.lo.s32 	%r188, %r187, %r87;
	cvt.s64.s32 	%rd85, %r188;
	shl.b32 	%r189, %r218, 2;
	mov.u32 	%r190, smem;
	add.s32 	%r191, %r190, %r189;
	ld.shared.f32 	%f180, [%r191];
	mul.f32 	%f181, %f23, %f180;
	add.s64 	%rd86, %rd85, %rd10;
	shl.b64 	%rd87, %rd86, 1;
	add.s64 	%rd88, %rd3, %rd87;
	ld.global.nc.u16 	%rs29, [%rd88];
	// begin inline asm
	{ cvt.f32.bf16 %f179, %rs29;}

	// end inline asm
	fma.rn.f32 	%f201, %f181, %f179, %f201;
$L__BB0_51:
	ld.param.u64 	%rd92, [_Z27audio_attention_bf16_kernelPK13__nv_bfloat16S1_S1_PS_PKiiiiiif_param_3];
	cvt.u32.u64 	%r192, %rd10;
	cvt.u32.u64 	%r193, %rd6;
	// begin inline asm
	{  cvt.rn.bf16.f32 %rs30, %f201;}

	// end inline asm
	add.s32 	%r194, %r192, %r193;
	cvta.to.global.u64 	%rd89, %rd92;
	mul.wide.s32 	%rd90, %r194, 2;
	add.s64 	%rd91, %rd89, %rd90;
	st.global.u16 	[%rd91], %rs30;
	add.s32 	%r206, %r192, %r32;
	setp.lt.s32 	%p65, %r206, %r87;
	@%p65 bra 	$L__BB0_40;
$L__BB0_52:
	ret;

}


// ===== COMPILED SASS (sm_100) =====

	.target	sm_100

	.elftype	@"ET_EXEC"


//--------------------- .note.nv.tkinfo           --------------------------
	.section	.note.nv.tkinfo,"",@"SHT_NOTE"
	.sectionflags	@"SHF_NOTE_NV_TKINFO"
	.tkinfo
        /*0018*/ 	.word	0x00000002
        /*0030*/ 	.string	""
        /*0030*/ 	.string	"ptxas"
        /*0030*/ 	.string	"Cuda compilation tools, release 13.0, V13.0.88"
        /*0030*/ 	.string	"Build cuda_13.0.r13.0/compiler.36424714_0"
        /*0030*/ 	.string	"-arch sm_100 -m 64 "



//--------------------- .note.nv.cuinfo           --------------------------
	.section	.note.nv.cuinfo,"",@"SHT_NOTE"
	.sectionflags	@"SHF_NOTE_NV_CUINFO"
        /*0018*/ 	.short	0x0002
        /*001a*/ 	.short	0x0064
        /*001c*/ 	.short	0x0082
	.zero		2


//--------------------- .nv.info                  --------------------------
	.section	.nv.info,"",@"SHT_CUDA_INFO"
	.align	4


	//----- nvinfo : EIATTR_REGCOUNT
	.align		4
        /*0000*/ 	.byte	0x04, 0x2f
        /*0002*/ 	.short	(.L_1 - .L_0)
	.align		4
.L_0:
        /*0004*/ 	.word	index@(_Z27audio_attention_bf16_kernelPK13__nv_bfloat16S1_S1_PS_PKiiiiiif)
        /*0008*/ 	.word	0x00000020


	//----- nvinfo : EIATTR_FRAME_SIZE
	.align		4
.L_1:
        /*000c*/ 	.byte	0x04, 0x11
        /*000e*/ 	.short	(.L_3 - .L_2)
	.align		4
.L_2:
        /*0010*/ 	.word	index@($__internal_0_$__cuda_sm20_rcp_rn_f32_slowpath)
        /*0014*/ 	.word	0x00000000


	//----- nvinfo : EIATTR_FRAME_SIZE
	.align		4
.L_3:
        /*0018*/ 	.byte	0x04, 0x11
        /*001a*/ 	.short	(.L_5 - .L_4)
	.align		4
.L_4:
        /*001c*/ 	.word	index@(_Z27audio_attention_bf16_kernelPK13__nv_bfloat16S1_S1_PS_PKiiiiiif)
        /*0020*/ 	.word	0x00000000


	//----- nvinfo : EIATTR_MIN_STACK_SIZE
	.align		4
.L_5:
        /*0024*/ 	.byte	0x04, 0x12
        /*0026*/ 	.short	(.L_7 - .L_6)
	.align		4
.L_6:
        /*0028*/ 	.word	index@(_Z27audio_attention_bf16_kernelPK13__nv_bfloat16S1_S1_PS_PKiiiiiif)
        /*002c*/ 	.word	0x00000000
.L_7:


//--------------------- .nv.compat                --------------------------
	.section	.nv.compat,"",@"SHT_CUDA_COMPAT_INFO"
	.align	4
        /*0000*/ 	.byte	0x02, 0x09, 0x00, 0x00, 0x02, 0x02, 0x01, 0x00, 0x02, 0x05, 0x05, 0x00, 0x03, 0x07, 0x01, 0x01
        /*0010*/ 	.byte	0x02, 0x03, 0x00, 0x00, 0x02, 0x06, 0x01, 0x00, 0x04, 0x0b, 0x08, 0x00, 0x09, 0x00, 0x00, 0x00
        /*0020*/ 	.byte	0x00, 0x00, 0x00, 0x00


//--------------------- .nv.info._Z27audio_attention_bf16_kernelPK13__nv_bfloat16S1_S1_PS_PKiiiiiif --------------------------
	.section	.nv.info._Z27audio_attention_bf16_kernelPK13__nv_bfloat16S1_S1_PS_PKiiiiiif,"",@"SHT_CUDA_INFO"
	.sectionflags	@""
	.align	4


	//----- nvinfo : EIATTR_CUDA_API_VERSION
	.align		4
        /*0000*/ 	.byte	0x04, 0x37
        /*0002*/ 	.short	(.L_9 - .L_8)
.L_8:
        /*0004*/ 	.word	0x00000082


	//----- nvinfo : EIATTR_KPARAM_INFO
	.align		4
.L_9:
        /*0008*/ 	.byte	0x04, 0x17
        /*000a*/ 	.short	(.L_11 - .L_10)
.L_10:
        /*000c*/ 	.word	0x00000000
        /*0010*/ 	.short	0x000a
        /*0012*/ 	.short	0x003c
        /*0014*/ 	.byte	0x00, 0xf0, 0x11, 0x00


	//----- nvinfo : EIATTR_KPARAM_INFO
	.align		4
.L_11:
        /*0018*/ 	.byte	0x04, 0x17
        /*001a*/ 	.short	(.L_13 - .L_12)
.L_12:
        /*001c*/ 	.word	0x00000000
        /*0020*/ 	.short	0x0009
        /*0022*/ 	.short	0x0038
        /*0024*/ 	.byte	0x00, 0xf0, 0x11, 0x00


	//----- nvinfo : EIATTR_KPARAM_INFO
	.align		4
.L_13:
        /*0028*/ 	.byte	0x04, 0x17
        /*002a*/ 	.short	(.L_15 - .L_14)
.L_14:
        /*002c*/ 	.word	0x00000000
        /*0030*/ 	.short	0x0008
        /*0032*/ 	.short	0x0034
        /*0034*/ 	.byte	0x00, 0xf0, 0x11, 0x00


	//----- nvinfo : EIATTR_KPARAM_INFO
	.align		4
.L_15:
        /*0038*/ 	.byte	0x04, 0x17
        /*003a*/ 	.short	(.L_17 - .L_16)
.L_16:
        /*003c*/ 	.word	0x00000000
        /*0040*/ 	.short	0x0007
        /*0042*/ 	.short	0x0030
        /*0044*/ 	.byte	0x00, 0xf0, 0x11, 0x00


	//----- nvinfo : EIATTR_KPARAM_INFO
	.align		4
.L_17:
        /*0048*/ 	.byte	0x04, 0x17
        /*004a*/ 	.short	(.L_19 - .L_18)
.L_18:
        /*004c*/ 	.word	0x00000000
        /*0050*/ 	.short	0x0006
        /*0052*/ 	.short	0x002c
        /*0054*/ 	.byte	0x00, 0xf0, 0x11, 0x00


	//----- nvinfo : EIATTR_KPARAM_INFO
	.align		4
.L_19:
        /*0058*/ 	.byte	0x04, 0x17
        /*005a*/ 	.short	(.L_21 - .L_20)
.L_20:
        /*005c*/ 	.word	0x00000000
        /*0060*/ 	.short	0x0005
        /*0062*/ 	.short	0x0028
        /*0064*/ 	.byte	0x00, 0xf0, 0x11, 0x00


	//----- nvinfo : EIATTR_KPARAM_INFO
	.align		4
.L_21:
        /*0068*/ 	.byte	0x04, 0x17
        /*006a*/ 	.short	(.L_23 - .L_22)
.L_22:
        /*006c*/ 	.word	0x00000000
        /*0070*/ 	.short	0x0004
        /*0072*/ 	.short	0x0020
        /*0074*/ 	.byte	0x00, 0xf5, 0x21, 0x00


	//----- nvinfo : EIATTR_KPARAM_INFO
	.align		4
.L_23:
        /*0078*/ 	.byte	0x04, 0x17
        /*007a*/ 	.short	(.L_25 - .L_24)
.L_24:
        /*007c*/ 	.word	0x00000000
        /*0080*/ 	.short	0x0003
        /*0082*/ 	.short	0x0018
        /*0084*/ 	.byte	0x00, 0xf5, 0x21, 0x00


	//----- nvinfo : EIATTR_KPARAM_INFO
	.align		4
.L_25:
        /*0088*/ 	.byte	0x04, 0x17
        /*008a*/ 	.short	(.L_27 - .L_26)
.L_26:
        /*008c*/ 	.word	0x00000000
        /*0090*/ 	.short	0x0002
        /*0092*/ 	.short	0x0010
        /*0094*/ 	.byte	0x00, 0xf5, 0x21, 0x00


	//----- nvinfo : EIATTR_KPARAM_INFO
	.align		4
.L_27:
        /*0098*/ 	.byte	0x04, 0x17
        /*009a*/ 	.short	(.L_29 - .L_28)
.L_28:
        /*009c*/ 	.word	0x00000000
        /*00a0*/ 	.short	0x0001
        /*00a2*/ 	.short	0x0008
        /*00a4*/ 	.byte	0x00, 0xf5, 0x21, 0x00


	//----- nvinfo : EIATTR_KPARAM_INFO
	.align		4
.L_29:
        /*00a8*/ 	.byte	0x04, 0x17
        /*00aa*/ 	.short	(.L_31 - .L_30)
.L_30:
        /*00ac*/ 	.word	0x00000000
        /*00b0*/ 	.short	0x0000
        /*00b2*/ 	.short	0x0000
        /*00b4*/ 	.byte	0x00, 0xf5, 0x21, 0x00


	//----- nvinfo : EIATTR_SPARSE_MMA_MASK
	.align		4
.L_31:
        /*00b8*/ 	.byte	0x03, 0x50
        /*00ba*/ 	.short	0x0000


	//----- nvinfo : EIATTR_MAXREG_COUNT
	.align		4
        /*00bc*/ 	.byte	0x03, 0x1b
        /*00be*/ 	.short	0x00ff


	//----- nvinfo : EIATTR_NUM_BARRIERS
	.align		4
        /*00c0*/ 	.byte	0x02, 0x4c
        /*00c2*/ 	.byte	0x01
	.zero		1


	//----- nvinfo : EIATTR_MERCURY_ISA_VERSION
	.align		4
        /*00c4*/ 	.byte	0x03, 0x5f
        /*00c6*/ 	.short	0x0101


	//----- nvinfo : EIATTR_COOP_GROUP_MASK_REGIDS
	.align		4
        /*00c8*/ 	.byte	0x04, 0x29
        /*00ca*/ 	.short	(.L_33 - .L_32)


	//   ....[0]....
.L_32:
        /*00cc*/ 	.word	0xffffffff


	//   ....[1]....
        /*00d0*/ 	.word	0xffffffff


	//   ....[2]....
        /*00d4*/ 	.word	0xffffffff


	//   ....[3]....
        /*00d8*/ 	.word	0xffffffff


	//   ....[4]....
        /*00dc*/ 	.word	0xffffffff


	//   ....[5]....
        /*00e0*/ 	.word	0xffffffff


	//   ....[6]....
        /*00e4*/ 	.word	0xffffffff


	//   ....[7]....
        /*00e8*/ 	.word	0xffffffff


	//   ....[8]....
        /*00ec*/ 	.word	0xffffffff


	//   ....[9]....
        /*00f0*/ 	.word	0xffffffff


	//   ....[10]....
        /*00f4*/ 	.word	0xffffffff


	//   ....[11]....
        /*00f8*/ 	.word	0xffffffff


	//   ....[12]....
        /*00fc*/ 	.word	0xffffffff


	//   ....[13]....
        /*0100*/ 	.word	0xffffffff


	//   ....[14]....
        /*0104*/ 	.word	0xffffffff


	//   ....[15]....
        /*0108*/ 	.word	0xffffffff


	//   ....[16]....
        /*010c*/ 	.word	0xffffffff


	//   ....[17]....
        /*0110*/ 	.word	0xffffffff


	//   ....[18]....
        /*0114*/ 	.word	0xffffffff


	//   ....[19]....
        /*0118*/ 	.word	0xffffffff


	//   ....[20]....
        /*011c*/ 	.word	0xffffffff


	//   ....[21]....
        /*0120*/ 	.word	0xffffffff


	//   ....[22]....
        /*0124*/ 	.word	0xffffffff


	//   ....[23]....
        /*0128*/ 	.word	0xffffffff


	//   ....[24]....
        /*012c*/ 	.word	0x0500000f


	//   ....[25]....
        /*0130*/ 	.word	0x0500000f


	//   ....[26]....
        /*0134*/ 	.word	0x0500000f


	//   ....[27]....
        /*0138*/ 	.word	0x0500000f


	//   ....[28]....
        /*013c*/ 	.word	0x0500000f


	//   ....[29]....
        /*0140*/ 	.word	0x0500000f


	//   ....[30]....
        /*0144*/ 	.word	0x0500000f


	//   ....[31]....
        /*0148*/ 	.word	0x0500000f


	//   ....[32]....
        /*014c*/ 	.word	0x0500000f


	//   ....[33]....
        /*0150*/ 	.word	0x0500000f


	//----- nvinfo : EIATTR_COOP_GROUP_INSTR_OFFSETS
	.align		4
.L_33:
        /*0154*/ 	.byte	0x04, 0x28
        /*0156*/ 	.short	(.L_35 - .L_34)


	//   ....[0]....
.L_34:
        /*0158*/ 	.word	0x00000a20


	//   ....[1]....
        /*015c*/ 	.word	0x00000a80


	//   ....[2]....
        /*0160*/ 	.word	0x00000b00


	//   ....[3]....
        /*0164*/ 	.word	0x00000b30


	//   ....[4]....
        /*0168*/ 	.word	0x00000b60


	//   ....[5]....
        /*016c*/ 	.word	0x00000b80


	//   ....[6]....
        /*0170*/ 	.word	0x00000c30


	//   ....[7]....
        /*0174*/ 	.word	0x00000c50


	//   ....[8]....
        /*0178*/ 	.word	0x00000c70


	//   ....[9]....
        /*017c*/ 	.word	0x00000c90


	//   ....[10]....
        /*0180*/ 	.word	0x00000cb0


	//   ....[11]....
        /*0184*/ 	.word	0x00000ce0


	//   ....[12]....
        /*0188*/ 	.word	0x00000ec0


	//   ....[13]....
        /*018c*/ 	.word	0x00000f10


	//   ....[14]....
        /*0190*/ 	.word	0x00000f30


	//   ....[15]....
        /*0194*/ 	.word	0x00000f50


	//   ....[16]....
        /*0198*/ 	.word	0x00000f70


	//   ....[17]....
        /*019c*/ 	.word	0x00000f90


	//   ....[18]....
        /*01a0*/ 	.word	0x00001020


	//   ....[19]....
        /*01a4*/ 	.word	0x00001040


	//   ....[20]....
        /*01a8*/ 	.word	0x00001060


	//   ....[21]....
        /*01ac*/ 	.word	0x00001080


	//   ....[22]....
        /*01b0*/ 	.word	0x000010a0


	//   ....[23]....
        /*01b4*/ 	.word	0x000010d0


	//   ....[24]....
        /*01b8*/ 	.word	0x000020f0


	//   ....[25]....
        /*01bc*/ 	.word	0x00002160


	//   ....[26]....
        /*01c0*/ 	.word	0x000021d0


	//   ....[27]....
        /*01c4*/ 	.word	0x00002240


	//   ....[28]....
        /*01c8*/ 	.word	0x000022b0


	//   ....[29]....
        /*01cc*/ 	.word	0x00002330


	//   ....[30]....
        /*01d0*/ 	.word	0x000023a0


	//   ....[31]....
        /*01d4*/ 	.word	0x00002410


	//   ....[32]....
        /*01d8*/ 	.word	0x00002480


	//   ....[33]....
        /*01dc*/ 	.word	0x000024f0


	//----- nvinfo : EIATTR_VRC_CTA_INIT_COUNT
	.align		4
.L_35:
        /*01e0*/ 	.byte	0x02, 0x4a
	.zero		1
	.zero		1


	//----- nvinfo : EIATTR_EXIT_INSTR_OFFSETS
	.align		4
        /*01e4*/ 	.byte	0x04, 0x1c
        /*01e6*/ 	.short	(.L_37 - .L_36)


	//   ....[0]....
.L_36:
        /*01e8*/ 	.word	0x00000090


	//   ....[1]....
        /*01ec*/ 	.word	0x000002a0


	//   ....[2]....
        /*01f0*/ 	.word	0x00001200


	//   ....[3]....
        /*01f4*/ 	.word	0x00002090


	//----- nvinfo : EIATTR_CRS_STACK_SIZE
	.align		4
.L_37:
        /*01f8*/ 	.byte	0x04, 0x1e
        /*01fa*/ 	.short	(.L_39 - .L_38)
.L_38:
        /*01fc*/ 	.word	0x00000000


	//----- nvinfo : EIATTR_CBANK_PARAM_SIZE
	.align		4
.L_39:
        /*0200*/ 	.byte	0x03, 0x19
        /*0202*/ 	.short	0x0040


	//----- nvinfo : EIATTR_PARAM_CBANK
	.align		4
        /*0204*/ 	.byte	0x04, 0x0a
        /*0206*/ 	.short	(.L_41 - .L_40)
	.align		4
.L_40:
        /*0208*/ 	.word	index@(.nv.constant0._Z27audio_attention_bf16_kernelPK13__nv_bfloat16S1_S1_PS_PKiiiiiif)
        /*020c*/ 	.short	0x0380
        /*020e*/ 	.short	0x0040


	//----- nvinfo : EIATTR_SW_WAR
	.align		4
.L_41:
        /*0210*/ 	.byte	0x04, 0x36
        /*0212*/ 	.short	(.L_43 - .L_42)
.L_42:
        /*0214*/ 	.word	0x00000008
.L_43:


//--------------------- .nv.callgraph             --------------------------
	.section	.nv.callgraph,"",@"SHT_CUDA_CALLGRAPH"
	.align	4
	.sectionentsize	8
	.align		4
        /*0000*/ 	.word	0x00000000
	.align		4
        /*0004*/ 	.word	0xffffffff
	.align		4
        /*0008*/ 	.word	0x00000000
	.align		4
        /*000c*/ 	.word	0xfffffffe
	.align		4
        /*0010*/ 	.word	0x00000000
	.align		4
        /*0014*/ 	.word	0xfffffffd
	.align		4
        /*0018*/ 	.word	0x00000000
	.align		4
        /*001c*/ 	.word	0xfffffffc


//--------------------- .text._Z27audio_attention_bf16_kernelPK13__nv_bfloat16S1_S1_PS_PKiiiiiif --------------------------
	.section	.text._Z27audio_attention_bf16_kernelPK13__nv_bfloat16S1_S1_PS_PKiiiiiif,"ax",@progbits
	.align	128
        .global         _Z27audio_attention_bf16_kernelPK13__nv_bfloat16S1_S1_PS_PKiiiiiif
        .type           _Z27audio_attention_bf16_kernelPK13__nv_bfloat16S1_S1_PS_PKiiiiiif,@function
        .size           _Z27audio_attention_bf16_kernelPK13__nv_bfloat16S1_S1_PS_PKiiiiiif,(.L_x_42 - _Z27audio_attention_bf16_kernelPK13__nv_bfloat16S1_S1_PS_PKiiiiiif)
        .other          _Z27audio_attention_bf16_kernelPK13__nv_bfloat16S1_S1_PS_PKiiiiiif,@"STO_CUDA_ENTRY STV_DEFAULT"
_Z27audio_attention_bf16_kernelPK13__nv_bfloat16S1_S1_PS_PKiiiiiif:
.text._Z27audio_attention_bf16_kernelPK13__nv_bfloat16S1_S1_PS_PKiiiiiif:
[----:B------:R-:W-:Y:S01]  /*0000*/  LDC R1, c[0x0][0x37c] ;  /* 0x0000df00ff017b82 */ /* 0x000fe20000000800 */
[----:B------:R-:W0:Y:S07]  /*0010*/  S2R R11, SR_CTAID.Z ;  /* 0x00000000000b7919 */ /* 0x000e2e0000002700 */
[----:B------:R-:W1:Y:S08]  /*0020*/  S2UR UR5, SR_CTAID.X ;  /* 0x00000000000579c3 */ /* 0x000e700000002500 */
[----:B------:R-:W1:Y:S08]  /*0030*/  LDC.64 R2, c[0x0][0x3b0] ;  /* 0x0000ec00ff027b82 */ /* 0x000e700000000a00 */
[----:B------:R-:W0:Y:S08]  /*0040*/  LDC R0, c[0x0][0x3ac] ;  /* 0x0000eb00ff007b82 */ /* 0x000e300000000800 */
[----:B------:R-:W2:Y:S01]  /*0050*/  S2UR UR6, SR_CTAID.Y ;  /* 0x00000000000679c3 */ /* 0x000ea20000002600 */
[----:B-1----:R-:W-:-:S04]  /*0060*/  ISETP.LE.AND P0, PT, R2, UR5, PT ;  /* 0x0000000502007c0c */ /* 0x002fc8000bf03270 */
[----:B0-----:R-:W-:-:S04]  /*0070*/  ISETP.GE.OR P0, PT, R11, R0, P0 ;  /* 0x000000000b00720c */ /* 0x001fc80000706670 */
[----:B--2---:R-:W-:-:S13]  /*0080*/  ISETP.LE.OR P0, PT, R3, UR6, P0 ;  /* 0x0000000603007c0c */ /* 0x004fda0008703670 */
[----:B------:R-:W-:Y:S05]  /*0090*/  @P0 EXIT ;  /* 0x000000000000094d */ /* 0x000fea0003800000 */
[----:B------:R-:W0:Y:S01]  /*00a0*/  LDCU UR4, c[0x0][0x3a8] ;  /* 0x00007500ff0477ac */ /* 0x000e220008000800 */
[----:B------:R-:W-:Y:S01]  /*00b0*/  IMAD.MOV.U32 R9, RZ, RZ, RZ ;  /* 0x000000ffff097224 */ /* 0x000fe200078e00ff */
[----:B------:R-:W1:Y:S01]  /*00c0*/  LDCU.64 UR10, c[0x0][0x3a0] ;  /* 0x00007400ff0a77ac */ /* 0x000e620008000a00 */
[----:B------:R-:W2:Y:S01]  /*00d0*/  LDCU UR7, c[0x0][0x3b4] ;  /* 0x00007680ff0777ac */ /* 0x000ea20008000800 */
[----:B------:R-:W3:Y:S01]  /*00e0*/  LDCU.64 UR8, c[0x0][0x358] ;  /* 0x00006b00ff0877ac */ /* 0x000ee20008000a00 */
[----:B0-----:R-:W-:Y:S02]  /*00f0*/  UISETP.GE.AND UP0, UPT, UR4, 0x1, UPT ;  /* 0x000000010400788c */ /* 0x001fe4000bf06270 */
[----:B-1----:R-:W-:-:S04]  /*0100*/  UISETP.EQ.U32.AND UP1, UPT, UR10, URZ, UPT ;  /* 0x000000ff0a00728c */ /* 0x002fc8000bf22070 */
[----:B------:R-:W-:Y:S01]  /*0110*/  UISETP.EQ.OR.EX UP0, UPT, UR11, URZ, !UP0, UP1 ;  /* 0x000000ff0b00728c */ /* 0x000fe2000c702710 */
[----:B--2---:R-:W-:-:S08]  /*0120*/  IMAD.U32 R0, RZ, RZ, UR7 ;  /* 0x00000007ff007e24 */ /* 0x004fd0000f8e00ff */
[----:B---3--:R-:W-:Y:S05]  /*0130*/  BRA.U UP0, `(.L_x_0) ;  /* 0x0000000100507547 */ /* 0x008fea000b800000 */
[----:B------:R-:W0:Y:S01]  /*0140*/  LDC R8, c[0x0][0x3b4] ;  /* 0x0000ed00ff087b82 */ /* 0x000e220000000800 */
[----:B------:R-:W-:Y:S01]  /*0150*/  UIADD3 UR4, UPT, UPT, UR4, -0x1, URZ ;  /* 0xffffffff04047890 */ /* 0x000fe2000fffe0ff */
[----:B------:R-:W-:-:S05]  /*0160*/  IMAD.MOV.U32 R7, RZ, RZ, RZ ;  /* 0x000000ffff077224 */ /* 0x000fca00078e00ff */
[----:B------:R-:W-:Y:S01]  /*0170*/  IMAD.U32 R6, RZ, RZ, UR4 ;  /* 0x00000004ff067e24 */ /* 0x000fe2000f8e00ff */
[----:B------:R-:W1:Y:S06]  /*0180*/  LDC.64 R2, c[0x0][0x3a0] ;  /* 0x0000e800ff027b82 */ /* 0x000e6c0000000a00 */
.L_x_2:
[----:B------:R-:W-:-:S04]  /*0190*/  IADD3 R0, PT, PT, R6, R7, RZ ;  /* 0x0000000706007210 */ /* 0x000fc80007ffe0ff */
[----:B------:R-:W-:-:S05]  /*01a0*/  SHF.R.U32.HI R13, RZ, 0x1, R0 ;  /* 0x00000001ff0d7819 */ /* 0x000fca0000011600 */
[----:B-1----:R-:W-:-:S05]  /*01b0*/  IMAD.WIDE.U32 R4, R13, 0x4, R2 ;  /* 0x000000040d047825 */ /* 0x002fca00078e0002 */
[----:B------:R-:W2:Y:S02]  /*01c0*/  LDG.E.CONSTANT R9, desc[UR8][R4.64] ;  /* 0x0000000804097981 */ /* 0x000ea4000c1e9900 */
[----:B--2---:R-:W-:-:S13]  /*01d0*/  ISETP.LE.AND P0, PT, R9, UR6, PT ;  /* 0x0000000609007c0c */ /* 0x004fda000bf03270 */
[----:B------:R-:W-:Y:S01]  /*01e0*/  @!P0 VIADD R6, R13, 0xffffffff ;  /* 0xffffffff0d068836 */ /* 0x000fe20000000000 */
[----:B------:R-:W-:Y:S06]  /*01f0*/  @!P0 BRA `(.L_x_1) ;  /* 0x0000000000108947 */ /* 0x000fec0003800000 */
[----:B------:R-:W2:Y:S02]  /*0200*/  LDG.E.CONSTANT R0, desc[UR8][R4.64+0x4] ;  /* 0x0000040804007981 */ /* 0x000ea4000c1e9900 */
[----:B--2---:R-:W-:-:S13]  /*0210*/  ISETP.LE.AND P0, PT, R0, UR6, PT ;  /* 0x0000000600007c0c */ /* 0x004fda000bf03270 */
[----:B------:R-:W-:Y:S05]  /*0220*/  @!P0 BRA `(.L_x_0) ;  /* 0x0000000000148947 */ /* 0x000fea0003800000 */
[----:B------:R-:W-:-:S07]  /*0230*/  VIADD R7, R13, 0x1 ;  /* 0x000000010d077836 */ /* 0x000fce0000000000 */
.L_x_1:
[----:B------:R-:W-:-:S13]  /*0240*/  ISETP.GT.AND P0, PT, R7, R6, PT ;  /* 0x000000060700720c */ /* 0x000fda0003f04270 */
[----:B------:R-:W-:Y:S05]  /*0250*/  @!P0 BRA `(.L_x_2) ;  /* 0xfffffffc00cc8947 */ /* 0x000fea000383ffff */
[----:B0-----:R-:W-:Y:S02]  /*0260*/  IMAD.MOV.U32 R0, RZ, RZ, R8 ;  /* 0x000000ffff007224 */ /* 0x001fe400078e0008 */
[----:B------:R-:W-:-:S07]  /*0270*/  IMAD.MOV.U32 R9, RZ, RZ, RZ ;  /* 0x000000ffff097224 */ /* 0x000fce00078e00ff */
.L_x_0:
[----:B------:R-:W-:-:S04]  /*0280*/  IADD3 R0, PT, PT, R0, -R9, RZ ;  /* 0x8000000900007210 */ /* 0x000fc80007ffe0ff */
[----:B------:R-:W-:-:S13]  /*0290*/  ISETP.GE.AND P0, PT, R0, 0x1, PT ;  /* 0x000000010000780c */ /* 0x000fda0003f06270 */
[----:B------:R-:W-:Y:S05]  /*02a0*/  @!P0 EXIT ;  /* 0x000000000000894d */ /* 0x000fea0003800000 */
[----:B------:R-:W1:Y:S01]  /*02b0*/  S2R R3, SR_TID.X ;  /* 0x0000000000037919 */ /* 0x000e620000002100 */
[----:B------:R-:W0:Y:S01]  /*02c0*/  LDC.64 R6, c[0x0][0x3b0] ;  /* 0x0000ec00ff067b82 */ /* 0x000e220000000a00 */
[----:B------:R-:W-:Y:S01]  /*02d0*/  BSSY.RECONVERGENT B0, `(.L_x_3) ;  /* 0x0000074000007945 */ /* 0x000fe20003800200 */
[----:B------:R-:W-:-:S06]  /*02e0*/  IMAD.MOV.U32 R13, RZ, RZ, -0x800000 ;  /* 0xff800000ff0d7424 */ /* 0x000fcc00078e00ff */
[----:B------:R-:W2:Y:S01]  /*02f0*/  LDC R5, c[0x0][0x3b8] ;  /* 0x0000ee00ff057b82 */ /* 0x000ea20000000800 */
[----:B0-----:R-:W-:-:S04]  /*0300*/  IMAD R8, R11, R6, UR5 ;  /* 0x000000050b087e24 */ /* 0x001fc8000f8e0206 */
[----:B------:R-:W-:Y:S01]  /*0310*/  IMAD R2, R8, R7, UR6 ;  /* 0x0000000608027e24 */ /* 0x000fe2000f8e0207 */
[----:B-1----:R-:W-:-:S03]  /*0320*/  ISETP.GE.U32.AND P0, PT, R3, R0, PT ;  /* 0x000000000300720c */ /* 0x002fc60003f06070 */
[----:B--2---:R-:W-:-:S10]  /*0330*/  IMAD R2, R2, R5, RZ ;  /* 0x0000000502027224 */ /* 0x004fd400078e02ff */
[----:B------:R-:W-:Y:S05]  /*0340*/  @P0 BRA `(.L_x_4) ;  /* 0x0000000400b00947 */ /* 0x000fea0003800000 */
[----:B------:R-:W0:Y:S01]  /*0350*/  LDC R14, c[0x0][0x360] ;  /* 0x0000d800ff0e7b82 */ /* 0x000e220000000800 */
[----:B------:R-:W-:-:S13]  /*0360*/  ISETP.GE.AND P0, PT, R5, 0x1, PT ;  /* 0x000000010500780c */ /* 0x000fda0003f06270 */
[----:B------:R-:W-:Y:S05]  /*0370*/  @!P0 BRA `(.L_x_5) ;  /* 0x0000000400708947 */ /* 0x000fea0003800000 */
[----:B------:R-:W-:Y:S01]  /*0380*/  IMAD R12, R8, R7, R9 ;  /* 0x00000007080c7224 */ /* 0x000fe200078e0209 */
[C---:B------:R-:W-:Y:S01]  /*0390*/  LOP3.LUT R17, R5.reuse, 0x3, RZ, 0xc0, !PT ;  /* 0x0000000305117812 */ /* 0x040fe200078ec0ff */
[----:B------:R-:W-:Y:S01]  /*03a0*/  IMAD.MOV.U32 R13, RZ, RZ, -0x800000 ;  /* 0xff800000ff0d7424 */ /* 0x000fe200078e00ff */
[----:B------:R-:W-:Y:S01]  /*03b0*/  LOP3.LUT R10, R5, 0x7ffffffc, RZ, 0xc0, !PT ;  /* 0x7ffffffc050a7812 */ /* 0x000fe200078ec0ff */
[----:B------:R-:W-:Y:S01]  /*03c0*/  IMAD.MOV.U32 R11, RZ, RZ, R3 ;  /* 0x000000ffff0b7224 */ /* 0x000fe200078e0003 */
[----:B------:R-:W-:-:S07]  /*03d0*/  SHF.R.S32.HI R16, RZ, 0x1f, R2 ;  /* 0x0000001fff107819 */ /* 0x000fce0000011402 */
.L_x_9:
[----:B------:R-:W1:Y:S01]  /*03e0*/  LDCU UR4, c[0x0][0x3b8] ;  /* 0x00007700ff0477ac */ /* 0x000e620008000800 */
[----:B------:R-:W-:Y:S02]  /*03f0*/  IMAD.IADD R18, R12, 0x1, R11 ;  /* 0x000000010c127824 */ /* 0x000fe400078e020b */
[----:B------:R-:W-:Y:S02]  /*0400*/  HFMA2 R15, -RZ, RZ, 0, 0 ;  /* 0x00000000ff0f7431 */ /* 0x000fe400000001ff */
[----:B------:R-:W-:Y:S01]  /*0410*/  IMAD.MOV.U32 R21, RZ, RZ, RZ ;  /* 0x000000ffff157224 */ /* 0x000fe200078e00ff */
[----:B-1----:R-:W-:Y:S02]  /*0420*/  UISETP.GE.U32.AND UP0, UPT, UR4, 0x4, UPT ;  /* 0x000000040400788c */ /* 0x002fe4000bf06070 */
[----:B------:R-:W-:-:S05]  /*0430*/  IMAD R18, R18, UR4, RZ ;  /* 0x0000000412127c24 */ /* 0x000fca000f8e02ff */
[----:B------:R-:W-:Y:S02]  /*0440*/  SHF.R.S32.HI R19, RZ, 0x1f, R18 ;  /* 0x0000001fff137819 */ /* 0x000fe40000011412 */
[----:B------:R-:W-:Y:S05]  /*0450*/  BRA.U !UP0, `(.L_x_6) ;  /* 0x0000000108907547 */ /* 0x000fea000b800000 */
[----:B------:R-:W-:Y:S02]  /*0460*/  IMAD.MOV.U32 R15, RZ, RZ, RZ ;  /* 0x000000ffff0f7224 */ /* 0x000fe400078e00ff */
[----:B------:R-:W-:-:S07]  /*0470*/  IMAD.MOV.U32 R21, RZ, RZ, RZ ;  /* 0x000000ffff157224 */ /* 0x000fce00078e00ff */
.L_x_7:
[----:B------:R-:W1:Y:S01]  /*0480*/  LDC.64 R4, c[0x0][0x380] ;  /* 0x0000e000ff047b82 */ /* 0x000e620000000a00 */
[-C--:B------:R-:W-:Y:S02]  /*0490*/  IADD3 R23, P0, PT, R2, R21.reuse, RZ ;  /* 0x0000001502177210 */ /* 0x080fe40007f1e0ff */
[----:B------:R-:W-:-:S03]  /*04a0*/  IADD3 R20, P1, PT, R18, R21, RZ ;  /* 0x0000001512147210 */ /* 0x000fc60007f3e0ff */
[----:B------:R-:W-:Y:S01]  /*04b0*/  IMAD.X R24, RZ, RZ, R16, P0 ;  /* 0x000000ffff187224 */ /* 0x000fe200000e0610 */
[----:B------:R-:W-:Y:S01]  /*04c0*/  IADD3.X R22, PT, PT, RZ, R19, RZ, P1, !PT ;  /* 0x00000013ff167210 */ /* 0x000fe20000ffe4ff */
[----:B------:R-:W2:Y:S01]  /*04d0*/  LDC.64 R6, c[0x0][0x388] ;  /* 0x0000e200ff067b82 */ /* 0x000ea20000000a00 */
[----:B-1----:R-:W-:-:S04]  /*04e0*/  LEA R4, P0, R23, R4, 0x1 ;  /* 0x0000000417047211 */ /* 0x002fc800078008ff */
[----:B------:R-:W-:Y:S02]  /*04f0*/  LEA.HI.X R5, R23, R5, R24, 0x1, P0 ;  /* 0x0000000517057211 */ /* 0x000fe400000f0c18 */
[----:B--2---:R-:W-:-:S03]  /*0500*/  LEA R6, P1, R20, R6, 0x1 ;  /* 0x0000000614067211 */ /* 0x004fc600078208ff */
[----:B------:R-:W2:Y:S01]  /*0510*/  LDG.E.U16.CONSTANT R27, desc[UR8][R4.64] ;  /* 0x00000008041b7981 */ /* 0x000ea2000c1e9500 */
[----:B------:R-:W-:-:S03]  /*0520*/  LEA.HI.X R7, R20, R7, R22, 0x1, P1 ;  /* 0x0000000714077211 */ /* 0x000fc600008f0c16 */
[----:B------:R-:W3:Y:S04]  /*0530*/  LDG.E.U16.CONSTANT R23, desc[UR8][R4.64+0x2] ;  /* 0x0000020804177981 */ /* 0x000ee8000c1e9500 */
[----:B------:R-:W4:Y:S04]  /*0540*/  LDG.E.U16.CONSTANT R29, desc[UR8][R6.64] ;  /* 0x00000008061d7981 */ /* 0x000f28000c1e9500 */
[----:B------:R-:W5:Y:S04]  /*0550*/  LDG.E.U16.CONSTANT R22, desc[UR8][R6.64+0x2] ;  /* 0x0000020806167981 */ /* 0x000f68000c1e9500 */
[----:B------:R-:W5:Y:S04]  /*0560*/  LDG.E.U16.CONSTANT R20, desc[UR8][R4.64+0x4] ;  /* 0x0000040804147981 */ /* 0x000f68000c1e9500 */
[----:B------:R-:W5:Y:S04]  /*0570*/  LDG.E.U16.CONSTANT R25, desc[UR8][R6.64+0x4] ;  /* 0x0000040806197981 */ /* 0x000f68000c1e9500 */
[----:B------:R-:W5:Y:S04]  /*0580*/  LDG.E.U16.CONSTANT R24, desc[UR8][R4.64+0x6] ;  /* 0x0000060804187981 */ /* 0x000f68000c1e9500 */
[----:B------:R-:W5:Y:S01]  /*0590*/  LDG.E.U16.CONSTANT R26, desc[UR8][R6.64+0x6] ;  /* 0x00000608061a7981 */ /* 0x000f62000c1e9500 */
[----:B------:R-:W-:-:S04]  /*05a0*/  IADD3 R21, PT, PT, R21, 0x4, RZ ;  /* 0x0000000415157810 */ /* 0x000fc80007ffe0ff */
[----:B------:R-:W-:Y:S01]  /*05b0*/  ISETP.NE.AND P0, PT, R21, R10, PT ;  /* 0x0000000a1500720c */ /* 0x000fe20003f05270 */
[----:B--2---:R-:W-:Y:S02]  /*05c0*/  IMAD.U32 R28, R27, 0x10000, RZ ;  /* 0x000100001b1c7824 */ /* 0x004fe400078e00ff */
[----:B---3--:R-:W-:Y:S02]  /*05d0*/  IMAD.U32 R23, R23, 0x10000, RZ ;  /* 0x0001000017177824 */ /* 0x008fe400078e00ff */
[----:B----4-:R-:W-:Y:S02]  /*05e0*/  IMAD.U32 R29, R29, 0x10000, RZ ;  /* 0x000100001d1d7824 */ /* 0x010fe400078e00ff */
[----:B-----5:R-:W-:Y:S02]  /*05f0*/  IMAD.U32 R22, R22, 0x10000, RZ ;  /* 0x0001000016167824 */ /* 0x020fe400078e00ff */
[----:B------:R-:W-:Y:S01]  /*0600*/  FFMA R28, R28, R29, R15 ;  /* 0x0000001d1c1c7223 */ /* 0x000fe2000000000f */
[----:B------:R-:W-:-:S03]  /*0610*/  IMAD.U32 R15, R20, 0x10000, RZ ;  /* 0x00010000140f7824 */ /* 0x000fc600078e00ff */
[----:B------:R-:W-:Y:S01]  /*0620*/  FFMA R22, R23, R22, R28 ;  /* 0x0000001617167223 */ /* 0x000fe2000000001c */
[----:B------:R-:W-:Y:S02]  /*0630*/  IMAD.U32 R25, R25, 0x10000, RZ ;  /* 0x0001000019197824 */ /* 0x000fe400078e00ff */
[----:B------:R-:W-:Y:S02]  /*0640*/  IMAD.U32 R24, R24, 0x10000, RZ ;  /* 0x0001000018187824 */ /* 0x000fe400078e00ff */
[----:B------:R-:W-:Y:S01]  /*0650*/  FFMA R15, R15, R25, R22 ;  /* 0x000000190f0f7223 */ /* 0x000fe20000000016 */
[----:B------:R-:W-:-:S04]  /*0660*/  IMAD.U32 R26, R26, 0x10000, RZ ;  /* 0x000100001a1a7824 */ /* 0x000fc800078e00ff */
[----:B------:R-:W-:Y:S01]  /*0670*/  FFMA R15, R24, R26, R15 ;  /* 0x0000001a180f7223 */ /* 0x000fe2000000000f */
[----:B------:R-:W-:Y:S06]  /*0680*/  @P0 BRA `(.L_x_7) ;  /* 0xfffffffc007c0947 */ /* 0x000fec000383ffff */
[----:B------:R-:W-:-:S07]  /*0690*/  MOV R21, R10 ;  /* 0x0000000a00157202 */ /* 0x000fce0000000f00 */
.L_x_6:
[----:B------:R-:W-:-:S13]  /*06a0*/  ISETP.NE.AND P0, PT, R17, RZ, PT ;  /* 0x000000ff1100720c */ /* 0x000fda0003f05270 */
[----:B------:R-:W-:Y:S05]  /*06b0*/  @!P0 BRA `(.L_x_8) ;  /* 0x0000000000708947 */ /* 0x000fea0003800000 */
[----:B------:R-:W1:Y:S01]  /*06c0*/  LDC.64 R4, c[0x0][0x380] ;  /* 0x0000e000ff047b82 */ /* 0x000e620000000a00 */
[-C--:B------:R-:W-:Y:S02]  /*06d0*/  IADD3 R18, P1, PT, R18, R21.reuse, RZ ;  /* 0x0000001512127210 */ /* 0x080fe40007f3e0ff */
[----:B------:R-:W-:-:S03]  /*06e0*/  IADD3 R20, P0, PT, R2, R21, RZ ;  /* 0x0000001502147210 */ /* 0x000fc60007f1e0ff */
[----:B------:R-:W-:Y:S02]  /*06f0*/  IMAD.X R19, RZ, RZ, R19, P1 ;  /* 0x000000ffff137224 */ /* 0x000fe400008e0613 */
[----:B------:R-:W2:Y:S01]  /*0700*/  LDC.64 R6, c[0x0][0x388] ;  /* 0x0000e200ff067b82 */ /* 0x000ea20000000a00 */
[----:B------:R-:W-:Y:S01]  /*0710*/  IMAD.X R21, RZ, RZ, R16, P0 ;  /* 0x000000ffff157224 */ /* 0x000fe200000e0610 */
[----:B-1----:R-:W-:-:S04]  /*0720*/  LEA R4, P0, R20, R4, 0x1 ;  /* 0x0000000414047211 */ /* 0x002fc800078008ff */
[----:B------:R-:W-:Y:S02]  /*0730*/  LEA.HI.X R5, R20, R5, R21, 0x1, P0 ;  /* 0x0000000514057211 */ /* 0x000fe400000f0c15 */
[----:B--2---:R-:W-:-:S04]  /*0740*/  LEA R6, P1, R18, R6, 0x1 ;  /* 0x0000000612067211 */ /* 0x004fc800078208ff */
[----:B------:R-:W-:Y:S02]  /*0750*/  LEA.HI.X R7, R18, R7, R19, 0x1, P1 ;  /* 0x0000000712077211 */ /* 0x000fe400008f0c13 */
[----:B------:R-:W2:Y:S04]  /*0760*/  LDG.E.U16.CONSTANT R18, desc[UR8][R4.64] ;  /* 0x0000000804127981 */ /* 0x000ea8000c1e9500 */
[----:B------:R-:W3:Y:S01]  /*0770*/  LDG.E.U16.CONSTANT R19, desc[UR8][R6.64] ;  /* 0x0000000806137981 */ /* 0x000ee2000c1e9500 */
[----:B------:R-:W-:Y:S01]  /*0780*/  ISETP.NE.AND P0, PT, R17, 0x1, PT ;  /* 0x000000011100780c */ /* 0x000fe20003f05270 */
[----:B--2---:R-:W-:Y:S02]  /*0790*/  IMAD.U32 R18, R18, 0x10000, RZ ;  /* 0x0001000012127824 */ /* 0x004fe400078e00ff */
[----:B---3--:R-:W-:-:S04]  /*07a0*/  IMAD.U32 R19, R19, 0x10000, RZ ;  /* 0x0001000013137824 */ /* 0x008fc800078e00ff */
[----:B------:R-:W-:-:S06]  /*07b0*/  FFMA R15, R18, R19, R15 ;  /* 0x00000013120f7223 */ /* 0x000fcc000000000f */
[----:B------:R-:W-:Y:S05]  /*07c0*/  @!P0 BRA `(.L_x_8) ;  /* 0x00000000002c8947 */ /* 0x000fea0003800000 */
[----:B------:R-:W-:Y:S01]  /*07d0*/  ISETP.NE.AND P0, PT, R17, 0x2, PT ;  /* 0x000000021100780c */ /* 0x000fe20003f05270 */
[----:B------:R-:W2:Y:S04]  /*07e0*/  LDG.E.U16.CONSTANT R18, desc[UR8][R4.64+0x2] ;  /* 0x0000020804127981 */ /* 0x000ea8000c1e9500 */
[----:B------:R-:W3:Y:S08]  /*07f0*/  LDG.E.U16.CONSTANT R19, desc[UR8][R6.64+0x2] ;  /* 0x0000020806137981 */ /* 0x000ef0000c1e9500 */
[----:B------:R-:W4:Y:S04]  /*0800*/  @P0 LDG.E.U16.CONSTANT R20, desc[UR8][R4.64+0x4] ;  /* 0x0000040804140981 */ /* 0x000f28000c1e9500 */
[----:B------:R-:W5:Y:S01]  /*0810*/  @P0 LDG.E.U16.CONSTANT R21, desc[UR8][R6.64+0x4] ;  /* 0x0000040806150981 */ /* 0x000f62000c1e9500 */
[----:B--2---:R-:W-:Y:S01]  /*0820*/  SHF.L.U32 R18, R18, 0x10, RZ ;  /* 0x0000001012127819 */ /* 0x004fe200000006ff */
[----:B---3--:R-:W-:-:S04]  /*0830*/  IMAD.U32 R19, R19, 0x10000, RZ ;  /* 0x0001000013137824 */ /* 0x008fc800078e00ff */
[----:B------:R-:W-:Y:S01]  /*0840*/  FFMA R15, R18, R19, R15 ;  /* 0x00000013120f7223 */ /* 0x000fe2000000000f */
[----:B----4-:R-:W-:Y:S02]  /*0850*/  @P0 IMAD.U32 R20, R20, 0x10000, RZ ;  /* 0x0001000014140824 */ /* 0x010fe400078e00ff */
[----:B-----5:R-:W-:-:S04]  /*0860*/  @P0 IMAD.U32 R21, R21, 0x10000, RZ ;  /* 0x0001000015150824 */ /* 0x020fc800078e00ff */
[----:B------:R-:W-:-:S07]  /*0870*/  @P0 FFMA R15, R20, R21, R15 ;  /* 0x00000015140f0223 */ /* 0x000fce000000000f */
.L_x_8:
[----:B------:R-:W1:Y:S01]  /*0880*/  S2UR UR5, SR_CgaCtaId ;  /* 0x00000000000579c3 */ /* 0x000e620000008800 */
[----:B------:R-:W2:Y:S01]  /*0890*/  LDCU UR6, c[0x0][0x3bc] ;  /* 0x00007780ff0677ac */ /* 0x000ea20008000800 */
[----:B------:R-:W-:Y:S01]  /*08a0*/  UMOV UR4, 0x400 ;  /* 0x0000040000047882 */ /* 0x000fe20000000000 */
[----:B--2---:R-:W-:Y:S01]  /*08b0*/  FMUL R4, R15, UR6 ;  /* 0x000000060f047c20 */ /* 0x004fe20008400000 */
[----:B-1----:R-:W-:-:S04]  /*08c0*/  ULEA UR4, UR5, UR4, 0x18 ;  /* 0x0000000405047291 */ /* 0x002fc8000f8ec0ff */
[----:B------:R-:W-:Y:S02]  /*08d0*/  FMNMX R13, R4, R13, !PT ;  /* 0x0000000d040d7209 */ /* 0x000fe40007800000 */
[----:B------:R-:W-:Y:S01]  /*08e0*/  LEA R5, R11, UR4, 0x2 ;  /* 0x000000040b057c11 */ /* 0x000fe2000f8e10ff */
[----:B0-----:R-:W-:-:S04]  /*08f0*/  IMAD.IADD R11, R14, 0x1, R11 ;  /* 0x000000010e0b7824 */ /* 0x001fc800078e020b */
[----:B------:R1:W-:Y:S01]  /*0900*/  STS [R5], R4 ;  /* 0x0000000405007388 */ /* 0x0003e20000000800 */
[----:B------:R-:W-:-:S13]  /*0910*/  ISETP.GE.AND P0, PT, R11, R0, PT ;  /* 0x000000000b00720c */ /* 0x000fda0003f06270 */
[----:B-1----:R-:W-:Y:S05]  /*0920*/  @!P0 BRA `(.L_x_9) ;  /* 0xfffffff800ac8947 */ /* 0x002fea000383ffff */
[----:B------:R-:W-:Y:S05]  /*0930*/  BRA `(.L_x_4) ;  /* 0x0000000000347947 */ /* 0x000fea0003800000 */
.L_x_5:
[----:B------:R-:W1:Y:S01]  /*0940*/  S2R R5, SR_CgaCtaId ;  /* 0x0000000000057919 */ /* 0x000e620000008800 */
[----:B------:R-:W2:Y:S01]  /*0950*/  LDCU UR4, c[0x0][0x3bc] ;  /* 0x00007780ff0477ac */ /* 0x000ea20008000800 */
[----:B------:R-:W-:Y:S02]  /*0960*/  MOV R4, 0x400 ;  /* 0x0000040000047802 */ /* 0x000fe40000000f00 */
[----:B------:R-:W-:Y:S02]  /*0970*/  MOV R13, 0xff800000 ;  /* 0xff800000000d7802 */ /* 0x000fe40000000f00 */
[----:B-1----:R-:W-:Y:S01]  /*0980*/  LEA R6, R5, R4, 0x18 ;  /* 0x0000000405067211 */ /* 0x002fe200078ec0ff */
[----:B------:R-:W-:Y:S02]  /*0990*/  IMAD.MOV.U32 R5, RZ, RZ, R3 ;  /* 0x000000ffff057224 */ /* 0x000fe400078e0003 */
[----:B--2---:R-:W-:-:S07]  /*09a0*/  FMUL R4, RZ, UR4 ;  /* 0x00000004ff047c20 */ /* 0x004fce0008400000 */
.L_x_10:
[----:B------:R-:W-:Y:S01]  /*09b0*/  IMAD R7, R5, 0x4, R6 ;  /* 0x0000000405077824 */ /* 0x000fe200078e0206 */
[----:B------:R-:W-:Y:S01]  /*09c0*/  FMNMX R13, R4, R13, !PT ;  /* 0x0000000d040d7209 */ /* 0x000fe20007800000 */
[----:B0-----:R-:W-:-:S03]  /*09d0*/  IMAD.IADD R5, R14, 0x1, R5 ;  /* 0x000000010e057824 */ /* 0x001fc600078e0205 */
[----:B------:R1:W-:Y:S02]  /*09e0*/  STS [R7], R4 ;  /* 0x0000000407007388 */ /* 0x0003e40000000800 */
[----:B------:R-:W-:-:S13]  /*09f0*/  ISETP.GE.AND P0, PT, R5, R0, PT ;  /* 0x000000000500720c */ /* 0x000fda0003f06270 */
[----:B-1----:R-:W-:Y:S05]  /*0a00*/  @!P0 BRA `(.L_x_10) ;  /* 0xfffffffc00e88947 */ /* 0x002fea000383ffff */
.L_x_4:
[----:B------:R-:W-:Y:S05]  /*0a10*/  BSYNC.RECONVERGENT B0 ;  /* 0x0000000000007941 */ /* 0x000fea0003800200 */
.L_x_3:
[----:B------:R-:W0:Y:S01]  /*0a20*/  SHFL.DOWN PT, R4, R13, 0x10, 0x1f ;  /* 0x0a001f000d047f89 */ /* 0x000e2200000e0000 */
[----:B------:R-:W1:Y:S01]  /*0a30*/  S2UR UR5, SR_CgaCtaId ;  /* 0x00000000000579c3 */ /* 0x000e620000008800 */
[----:B------:R-:W2:Y:S01]  /*0a40*/  LDCU UR7, c[0x0][0x3b4] ;  /* 0x00007680ff0777ac */ /* 0x000ea20008000800 */
[----:B------:R-:W-:Y:S01]  /*0a50*/  UMOV UR4, 0x400 ;  /* 0x0000040000047882 */ /* 0x000fe20000000000 */
[----:B0-----:R-:W-:Y:S01]  /*0a60*/  FMNMX R4, R4, R13, !PT ;  /* 0x0000000d04047209 */ /* 0x001fe20007800000 */
[----:B-1----:R-:W-:-:S04]  /*0a70*/  ULEA UR6, UR5, UR4, 0x18 ;  /* 0x0000000405067291 */ /* 0x002fc8000f8ec0ff */
[----:B------:R-:W0:Y:S01]  /*0a80*/  SHFL.DOWN PT, R5, R4, 0x8, 0x1f ;  /* 0x09001f0004057f89 */ /* 0x000e2200000e0000 */
[----:B--2---:R-:W-:Y:S01]  /*0a90*/  ULEA UR4, UR7, UR6, 0x2 ;  /* 0x0000000607047291 */ /* 0x004fe2000f8e10ff */
[----:B------:R-:W1:Y:S02]  /*0aa0*/  LDCU UR7, c[0x0][0x360] ;  /* 0x00006c00ff0777ac */ /* 0x000e640008000800 */
[----:B-1----:R-:W-:Y:S01]  /*0ab0*/  UIADD3 UR5, UPT, UPT, UR7, 0x1f, URZ ;  /* 0x0000001f07057890 */ /* 0x002fe2000fffe0ff */
[----:B0-----:R-:W-:-:S03]  /*0ac0*/  FMNMX R5, R4, R5, !PT ;  /* 0x0000000504057209 */ /* 0x001fc60007800000 */
[----:B------:R-:W-:Y:S01]  /*0ad0*/  USHF.R.U32.HI UR5, URZ, 0x5, UR5 ;  /* 0x00000005ff057899 */ /* 0x000fe20008011605 */
[----:B------:R-:W-:Y:S01]  /*0ae0*/  BAR.SYNC.DEFER_BLOCKING 0x0 ;  /* 0x0000000000007b1d */ /* 0x000fe20000010000 */
[----:B------:R-:W-:-:S05]  /*0af0*/  LOP3.LUT P0, R4, R3, 0x1f, RZ, 0xc0, !PT ;  /* 0x0000001f03047812 */ /* 0x000fca000780c0ff */
[----:B------:R-:W0:Y:S02]  /*0b00*/  SHFL.DOWN PT, R6, R5, 0x4, 0x1f ;  /* 0x08801f0005067f89 */ /* 0x000e2400000e0000 */
[----:B0-----:R-:W-:Y:S02]  /*0b10*/  FMNMX R6, R5, R6, !PT ;  /* 0x0000000605067209 */ /* 0x001fe40007800000 */
[----:B------:R-:W-:-:S03]  /*0b20*/  LEA.HI R5, R3, UR4, RZ, 0x1d ;  /* 0x0000000403057c11 */ /* 0x000fc6000f8fe8ff */
[----:B------:R-:W0:Y:S02]  /*0b30*/  SHFL.DOWN PT, R7, R6, 0x2, 0x1f ;  /* 0x08401f0006077f89 */ /* 0x000e2400000e0000 */
[----:B0-----:R-:W-:Y:S02]  /*0b40*/  FMNMX R7, R6, R7, !PT ;  /* 0x0000000706077209 */ /* 0x001fe40007800000 */
[----:B------:R-:W-:-:S03]  /*0b50*/  LEA R6, R4, UR4, 0x2 ;  /* 0x0000000404067c11 */ /* 0x000fc6000f8e10ff */
[----:B------:R-:W0:Y:S02]  /*0b60*/  SHFL.DOWN PT, R10, R7, 0x1, 0x1f ;  /* 0x08201f00070a7f89 */ /* 0x000e2400000e0000 */
[----:B0-----:R-:W-:-:S06]  /*0b70*/  FMNMX R10, R7, R10, !PT ;  /* 0x0000000a070a7209 */ /* 0x001fcc0007800000 */
[----:B------:R-:W0:Y:S04]  /*0b80*/  SHFL.IDX PT, R10, R10, RZ, 0x1f ;  /* 0x00001fff0a0a7589 */ /* 0x000e2800000e0000 */
[----:B0-----:R0:W-:Y:S01]  /*0b90*/  @!P0 STS [R5], R10 ;  /* 0x0000000a05008388 */ /* 0x0011e20000000800 */
[----:B------:R-:W-:Y:S01]  /*0ba0*/  BAR.SYNC.DEFER_BLOCKING 0x0 ;  /* 0x0000000000007b1d */ /* 0x000fe20000010000 */
[----:B------:R-:W-:-:S13]  /*0bb0*/  ISETP.GT.U32.AND P0, PT, R3, 0x1f, PT ;  /* 0x0000001f0300780c */ /* 0x000fda0003f04070 */
[----:B0-----:R-:W-:Y:S05]  /*0bc0*/  @P0 BRA `(.L_x_11) ;  /* 0x00000000004c0947 */ /* 0x001fea0003800000 */
[----:B------:R-:W-:Y:S01]  /*0bd0*/  ISETP.GE.U32.AND P0, PT, R4, UR5, PT ;  /* 0x0000000504007c0c */ /* 0x000fe2000bf06070 */
[----:B------:R-:W-:Y:S01]  /*0be0*/  UMOV UR10, 0xffffffff ;  /* 0xffffffff000a7882 */ /* 0x000fe20000000000 */
[----:B------:R-:W-:-:S11]  /*0bf0*/  MOV R7, 0xff800000 ;  /* 0xff80000000077802 */ /* 0x000fd60000000f00 */
[----:B------:R0:W1:Y:S01]  /*0c00*/  @!P0 LDS R7, [R6] ;  /* 0x0000000006078984 */ /* 0x0000620000000800 */
[----:B------:R-:W-:Y:S01]  /*0c10*/  ISETP.NE.AND P0, PT, R4, RZ, PT ;  /* 0x000000ff0400720c */ /* 0x000fe20003f05270 */
[----:B------:R-:W-:-:S12]  /*0c20*/  BRA.DIV UR10, `(.L_x_12) ;  /* 0x000000160a1c7947 */ /* 0x000fd8000b800000 */
[----:B-1----:R-:W1:Y:S02]  /*0c30*/  SHFL.DOWN PT, R10, R7, 0x10, 0x1f ;  /* 0x0a001f00070a7f89 */ /* 0x002e6400000e0000 */
[----:B-1----:R-:W-:-:S05]  /*0c40*/  FMNMX R10, R10, R7, !PT ;  /* 0x000000070a0a7209 */ /* 0x002fca0007800000 */
[----:B------:R-:W1:Y:S02]  /*0c50*/  SHFL.DOWN PT, R11, R10, 0x8, 0x1f ;  /* 0x09001f000a0b7f89 */ /* 0x000e6400000e0000 */
[----:B-1----:R-:W-:-:S05]  /*0c60*/  FMNMX R11, R10, R11, !PT ;  /* 0x0000000b0a0b7209 */ /* 0x002fca0007800000 */
[----:B------:R-:W1:Y:S02]  /*0c70*/  SHFL.DOWN PT, R12, R11, 0x4, 0x1f ;  /* 0x08801f000b0c7f89 */ /* 0x000e6400000e0000 */
[----:B-1----:R-:W-:-:S05]  /*0c80*/  FMNMX R12, R11, R12, !PT ;  /* 0x0000000c0b0c7209 */ /* 0x002fca0007800000 */
[----:B------:R-:W1:Y:S02]  /*0c90*/  SHFL.DOWN PT, R13, R12, 0x2, 0x1f ;  /* 0x08401f000c0d7f89 */ /* 0x000e6400000e0000 */
[----:B-1----:R-:W-:-:S05]  /*0ca0*/  FMNMX R13, R12, R13, !PT ;  /* 0x0000000d0c0d7209 */ /* 0x002fca0007800000 */
[----:B------:R1:W2:Y:S02]  /*0cb0*/  SHFL.DOWN PT, R14, R13, 0x1, 0x1f ;  /* 0x08201f000d0e7f89 */ /* 0x0002a400000e0000 */
.L_x_31:
[----:B--2---:R-:W-:Y:S01]  /*0cc0*/  FMNMX R14, R13, R14, !PT ;  /* 0x0000000e0d0e7209 */ /* 0x004fe20007800000 */
[----:B------:R-:W-:Y:S05]  /*0cd0*/  WARPSYNC.ALL ;  /* 0x0000000000007948 */ /* 0x000fea0003800000 */
[----:B------:R-:W2:Y:S04]  /*0ce0*/  SHFL.IDX PT, R14, R14, RZ, 0x1f ;  /* 0x00001fff0e0e7589 */ /* 0x000ea800000e0000 */
[----:B--2---:R2:W-:Y:S02]  /*0cf0*/  @!P0 STS [UR4], R14 ;  /* 0x0000000eff008988 */ /* 0x0045e40008000804 */
.L_x_11:
[----:B------:R-:W-:Y:S01]  /*0d00*/  ISETP.GE.U32.AND P0, PT, R3, R0, PT ;  /* 0x000000000300720c */ /* 0x000fe20003f06070 */
[----:B------:R-:W-:Y:S05]  /*0d10*/  WARPSYNC.ALL ;  /* 0x0000000000007948 */ /* 0x000fea0003800000 */
[----:B------:R-:W-:Y:S01]  /*0d20*/  BAR.SYNC.DEFER_BLOCKING 0x0 ;  /* 0x0000000000007b1d */ /* 0x000fe20000010000 */
[----:B------:R-:W-:-:S05]  /*0d30*/  IMAD.MOV.U32 R7, RZ, RZ, RZ ;  /* 0x000000ffff077224 */ /* 0x000fca00078e00ff */
[----:B------:R-:W-:Y:S04]  /*0d40*/  BSSY.RECONVERGENT B0, `(.L_x_13) ;  /* 0x0000017000007945 */ /* 0x000fe80003800200 */
[----:B------:R-:W-:Y:S05]  /*0d50*/  @P0 BRA `(.L_x_14) ;  /* 0x0000000000540947 */ /* 0x000fea0003800000 */
[----:B------:R-:W3:Y:S01]  /*0d60*/  LDS R10, [UR4] ;  /* 0x00000004ff0a7984 */ /* 0x000ee20008000800 */
[----:B------:R-:W-:Y:S02]  /*0d70*/  HFMA2 R18, -RZ, RZ, 0.96630859375, -0.0022525787353515625 ;  /* 0x3bbb989dff127431 */ /* 0x000fe400000001ff */
[----:B------:R-:W-:Y:S02]  /*0d80*/  IMAD.MOV.U32 R7, RZ, RZ, RZ ;  /* 0x000000ffff077224 */ /* 0x000fe400078e00ff */
[----:B------:R-:W-:Y:S02]  /*0d90*/  IMAD.MOV.U32 R11, RZ, RZ, R3 ;  /* 0x000000ffff0b7224 */ /* 0x000fe400078e0003 */
[----:B------:R-:W-:-:S07]  /*0da0*/  IMAD.MOV.U32 R15, RZ, RZ, 0x437c0000 ;  /* 0x437c0000ff0f7424 */ /* 0x000fce00078e00ff */
.L_x_15:
[C---:B----4-:R-:W-:Y:S01]  /*0db0*/  LEA R12, R11.reuse, UR6, 0x2 ;  /* 0x000000060b0c7c11 */ /* 0x050fe2000f8e10ff */
[----:B------:R-:W-:-:S04]  /*0dc0*/  VIADD R11, R11, UR7 ;  /* 0x000000070b0b7c36 */ /* 0x000fc80008000000 */
[----:B-1----:R-:W3:Y:S01]  /*0dd0*/  LDS R13, [R12] ;  /* 0x000000000c0d7984 */ /* 0x002ee20000000800 */
[----:B------:R-:W-:Y:S01]  /*0de0*/  ISETP.GE.AND P0, PT, R11, R0, PT ;  /* 0x000000000b00720c */ /* 0x000fe20003f06270 */
[----:B---3--:R-:W-:-:S04]  /*0df0*/  FADD R13, -R10, R13 ;  /* 0x0000000d0a0d7221 */ /* 0x008fc80000000100 */
[----:B--2---:R-:W-:-:S04]  /*0e00*/  FFMA.SAT R14, R13, R18, 0.5 ;  /* 0x3f0000000d0e7423 */ /* 0x004fc80000002012 */
[----:B------:R-:W-:-:S04]  /*0e10*/  FFMA.RM R14, R14, R15, 12582913 ;  /* 0x4b4000010e0e7423 */ /* 0x000fc8000000400f */
[C---:B------:R-:W-:Y:S01]  /*0e20*/  FADD R16, R14.reuse, -12583039 ;  /* 0xcb40007f0e107421 */ /* 0x040fe20000000000 */
[----:B------:R-:W-:-:S03]  /*0e30*/  IMAD.SHL.U32 R14, R14, 0x800000, RZ ;  /* 0x008000000e0e7824 */ /* 0x000fc600078e00ff */
[----:B------:R-:W-:-:S04]  /*0e40*/  FFMA R16, R13, 1.4426950216293334961, -R16 ;  /* 0x3fb8aa3b0d107823 */ /* 0x000fc80000000810 */
[----:B------:R-:W-:-:S04]  /*0e50*/  FFMA R16, R13, 1.925963033500011079e-08, R16 ;  /* 0x32a570600d107823 */ /* 0x000fc80000000010 */
[----:B------:R-:W1:Y:S02]  /*0e60*/  MUFU.EX2 R13, R16 ;  /* 0x00000010000d7308 */ /* 0x000e640000000800 */
[----:B-1----:R-:W-:-:S04]  /*0e70*/  FMUL R13, R14, R13 ;  /* 0x0000000d0e0d7220 */ /* 0x002fc80000400000 */
[----:B------:R-:W-:Y:S01]  /*0e80*/  FADD R7, R13, R7 ;  /* 0x000000070d077221 */ /* 0x000fe20000000000 */
[----:B------:R4:W-:Y:S01]  /*0e90*/  STS [R12], R13 ;  /* 0x0000000d0c007388 */ /* 0x0009e20000000800 */
[----:B------:R-:W-:Y:S05]  /*0ea0*/  @!P0 BRA `(.L_x_15) ;  /* 0xfffffffc00c08947 */ /* 0x000fea000383ffff */
.L_x_14:
[----:B------:R-:W-:Y:S05]  /*0eb0*/  BSYNC.RECONVERGENT B0 ;  /* 0x0000000000007941 */ /* 0x000fea0003800200 */
.L_x_13:
[----:B------:R-:W3:Y:S01]  /*0ec0*/  SHFL.DOWN PT, R10, R7, 0x10, 0x1f ;  /* 0x0a001f00070a7f89 */ /* 0x000ee200000e0000 */
[----:B------:R-:W-:Y:S01]  /*0ed0*/  BAR.SYNC.DEFER_BLOCKING 0x0 ;  /* 0x0000000000007b1d */ /* 0x000fe20000010000 */
[----:B------:R-:W-:Y:S02]  /*0ee0*/  ISETP.NE.AND P0, PT, R4, RZ, PT ;  /* 0x000000ff0400720c */ /* 0x000fe40003f05270 */
[----:B------:R-:W-:Y:S01]  /*0ef0*/  ISETP.GT.U32.AND P1, PT, R3, 0x1f, PT ;  /* 0x0000001f0300780c */ /* 0x000fe20003f24070 */
[----:B---3--:R-:W-:-:S05]  /*0f00*/  FADD R10, R10, R7 ;  /* 0x000000070a0a7221 */ /* 0x008fca0000000000 */
[----:B------:R-:W3:Y:S02]  /*0f10*/  SHFL.DOWN PT, R11, R10, 0x8, 0x1f ;  /* 0x09001f000a0b7f89 */ /* 0x000ee400000e0000 */
[----:B---3--:R-:W-:-:S05]  /*0f20*/  FADD R11, R10, R11 ;  /* 0x0000000b0a0b7221 */ /* 0x008fca0000000000 */
[----:B----4-:R-:W3:Y:S02]  /*0f30*/  SHFL.DOWN PT, R12, R11, 0x4, 0x1f ;  /* 0x08801f000b0c7f89 */ /* 0x010ee400000e0000 */
[----:B---3--:R-:W-:-:S05]  /*0f40*/  FADD R12, R11, R12 ;  /* 0x0000000c0b0c7221 */ /* 0x008fca0000000000 */
[----:B-1----:R-:W1:Y:S02]  /*0f50*/  SHFL.DOWN PT, R13, R12, 0x2, 0x1f ;  /* 0x08401f000c0d7f89 */ /* 0x002e6400000e0000 */
[----:B-1----:R-:W-:-:S05]  /*0f60*/  FADD R13, R12, R13 ;  /* 0x0000000d0c0d7221 */ /* 0x002fca0000000000 */
[----:B--2---:R-:W1:Y:S02]  /*0f70*/  SHFL.DOWN PT, R14, R13, 0x1, 0x1f ;  /* 0x08201f000d0e7f89 */ /* 0x004e6400000e0000 */
[----:B-1----:R-:W-:-:S06]  /*0f80*/  FADD R14, R13, R14 ;  /* 0x0000000e0d0e7221 */ /* 0x002fcc0000000000 */
[----:B------:R-:W1:Y:S04]  /*0f90*/  SHFL.IDX PT, R14, R14, RZ, 0x1f ;  /* 0x00001fff0e0e7589 */ /* 0x000e6800000e0000 */
[----:B-1----:R1:W-:Y:S01]  /*0fa0*/  @!P0 STS [R5], R14 ;  /* 0x0000000e05008388 */ /* 0x0023e20000000800 */
[----:B------:R-:W-:Y:S06]  /*0fb0*/  BAR.SYNC.DEFER_BLOCKING 0x0 ;  /* 0x0000000000007b1d */ /* 0x000fec0000010000 */
[----:B------:R-:W-:Y:S05]  /*0fc0*/  @P1 BRA `(.L_x_16) ;  /* 0x0000000000481947 */ /* 0x000fea0003800000 */
[----:B------:R-:W-:Y:S01]  /*0fd0*/  ISETP.GE.U32.AND P1, PT, R4, UR5, PT ;  /* 0x0000000504007c0c */ /* 0x000fe2000bf26070 */
[----:B------:R-:W-:Y:S01]  /*0fe0*/  UMOV UR6, 0xffffffff ;  /* 0xffffffff00067882 */ /* 0x000fe20000000000 */
[----:B------:R-:W-:-:S11]  /*0ff0*/  MOV R4, RZ ;  /* 0x000000ff00047202 */ /* 0x000fd60000000f00 */
[----:B------:R2:W3:Y:S01]  /*1000*/  @!P1 LDS R4, [R6] ;  /* 0x0000000006049984 */ /* 0x0004e20000000800 */
[----:B------:R-:W-:Y:S05]  /*1010*/  BRA.DIV UR6, `(.L_x_17) ;  /* 0x0000001206b07947 */ /* 0x000fea000b800000 */
[----:B-1-3--:R-:W1:Y:S02]  /*1020*/  SHFL.DOWN PT, R5, R4, 0x10, 0x1f ;  /* 0x0a001f0004057f89 */ /* 0x00ae6400000e0000 */
[----:B-1----:R-:W-:-:S05]  /*1030*/  FADD R5, R5, R4 ;  /* 0x0000000405057221 */ /* 0x002fca0000000000 */
[----:B0-2---:R-:W0:Y:S02]  /*1040*/  SHFL.DOWN PT, R6, R5, 0x8, 0x1f ;  /* 0x09001f0005067f89 */ /* 0x005e2400000e0000 */
[----:B0-----:R-:W-:-:S05]  /*1050*/  FADD R6, R5, R6 ;  /* 0x0000000605067221 */ /* 0x001fca0000000000 */
[----:B------:R-:W0:Y:S02]  /*1060*/  SHFL.DOWN PT, R7, R6, 0x4, 0x1f ;  /* 0x08801f0006077f89 */ /* 0x000e2400000e0000 */
[----:B0-----:R-:W-:-:S05]  /*1070*/  FADD R7, R6, R7 ;  /* 0x0000000706077221 */ /* 0x001fca0000000000 */
[----:B------:R-:W0:Y:S02]  /*1080*/  SHFL.DOWN PT, R10, R7, 0x2, 0x1f ;  /* 0x08401f00070a7f89 */ /* 0x000e2400000e0000 */
[----:B0-----:R-:W-:-:S05]  /*1090*/  FADD R10, R7, R10 ;  /* 0x0000000a070a7221 */ /* 0x001fca0000000000 */
[----:B------:R0:W1:Y:S02]  /*10a0*/  SHFL.DOWN PT, R11, R10, 0x1, 0x1f ;  /* 0x08201f000a0b7f89 */ /* 0x00006400000e0000 */
.L_x_37:
[----:B-1----:R-:W-:Y:S01]  /*10b0*/  FADD R11, R10, R11 ;  /* 0x0000000b0a0b7221 */ /* 0x002fe20000000000 */
[----:B------:R-:W-:Y:S05]  /*10c0*/  WARPSYNC.ALL ;  /* 0x0000000000007948 */ /* 0x000fea0003800000 */
[----:B------:R-:W1:Y:S04]  /*10d0*/  SHFL.IDX PT, R11, R11, RZ, 0x1f ;  /* 0x00001fff0b0b7589 */ /* 0x000e6800000e0000 */
[----:B-1----:R2:W-:Y:S02]  /*10e0*/  @!P0 STS [UR4], R11 ;  /* 0x0000000bff008988 */ /* 0x0025e40008000804 */
.L_x_16:
[----:B------:R-:W-:Y:S05]  /*10f0*/  WARPSYNC.ALL ;  /* 0x0000000000007948 */ /* 0x000fea0003800000 */
[----:B------:R-:W-:Y:S06]  /*1100*/  BAR.SYNC.DEFER_BLOCKING 0x0 ;  /* 0x0000000000007b1d */ /* 0x000fec0000010000 */
[----:B------:R-:W1:Y:S02]  /*1110*/  LDS R4, [UR4] ;  /* 0x00000004ff047984 */ /* 0x000e640008000800 */
[C---:B-1----:R-:W-:Y:S01]  /*1120*/  VIADD R5, R4.reuse, 0x1800000 ;  /* 0x0180000004057836 */ /* 0x042fe20000000000 */
[----:B------:R-:W-:-:S04]  /*1130*/  FSETP.GT.AND P3, PT, R4, RZ, PT ;  /* 0x000000ff0400720b */ /* 0x000fc80003f64000 */
[----:B------:R-:W-:-:S04]  /*1140*/  LOP3.LUT R5, R5, 0x7f800000, RZ, 0xc0, !PT ;  /* 0x7f80000005057812 */ /* 0x000fc800078ec0ff */
[----:B------:R-:W-:-:S13]  /*1150*/  ISETP.GT.U32.AND P0, PT, R5, 0x1ffffff, PT ;  /* 0x01ffffff0500780c */ /* 0x000fda0003f04070 */
[----:B------:R-:W-:Y:S05]  /*1160*/  @P0 BRA `(.L_x_18) ;  /* 0x00000000000c0947 */ /* 0x000fea0003800000 */
[----:B0-----:R-:W-:-:S07]  /*1170*/  MOV R6, 0x1190 ;  /* 0x0000119000067802 */ /* 0x001fce0000000f00 */
[----:B--2---:R-:W-:Y:S05]  /*1180*/  CALL.REL.NOINC `($__internal_0_$__cuda_sm20_rcp_rn_f32_slowpath) ;  /* 0x0000001000e87944 */ /* 0x004fea0003c00000 */
[----:B------:R-:W-:Y:S05]  /*1190*/  BRA `(.L_x_19) ;  /* 0x0000000000107947 */ /* 0x000fea0003800000 */
.L_x_18:
[----:B------:R-:W0:Y:S02]  /*11a0*/  MUFU.RCP R5, R4 ;  /* 0x0000000400057308 */ /* 0x000e240000001000 */
[----:B0-----:R-:W-:-:S04]  /*11b0*/  FFMA R6, R4, R5, -1 ;  /* 0xbf80000004067423 */ /* 0x001fc80000000005 */
[----:B------:R-:W-:-:S04]  /*11c0*/  FADD.FTZ R6, -R6, -RZ ;  /* 0x800000ff06067221 */ /* 0x000fc80000010100 */
[----:B------:R-:W-:-:S07]  /*11d0*/  FFMA R5, R5, R6, R5 ;  /* 0x0000000605057223 */ /* 0x000fce0000000005 */
.L_x_19:
[----:B------:R-:W0:Y:S02]  /*11e0*/  LDCU UR4, c[0x0][0x3b8] ;  /* 0x00007700ff0477ac */ /* 0x000e240008000800 */
[----:B0-----:R-:W-:-:S13]  /*11f0*/  ISETP.GE.AND P0, PT, R3, UR4, PT ;  /* 0x0000000403007c0c */ /* 0x001fda000bf06270 */
[----:B------:R-:W-:Y:S05]  /*1200*/  @P0 EXIT ;  /* 0x000000000000094d */ /* 0x000fea0003800000 */
[----:B------:R-:W0:Y:S01]  /*1210*/  LDCU UR5, c[0x0][0x3b4] ;  /* 0x00007680ff0577ac */ /* 0x000e220008000800 */
[----:B------:R-:W-:Y:S01]  /*1220*/  FSEL R5, R5, RZ, P3 ;  /* 0x000000ff05057208 */ /* 0x000fe20001800000 */
[----:B------:R-:W1:Y:S01]  /*1230*/  LDCU.64 UR10, c[0x0][0x390] ;  /* 0x00007200ff0a77ac */ /* 0x000e620008000a00 */
[----:B0-----:R-:W-:-:S04]  /*1240*/  IMAD R4, R8, UR5, R9 ;  /* 0x0000000508047c24 */ /* 0x001fc8000f8e0209 */
[----:B------:R-:W-:-:S04]  /*1250*/  VIADD R6, R4, 0x5 ;  /* 0x0000000504067836 */ /* 0x000fc80000000000 */
[----:B-1----:R-:W-:-:S07]  /*1260*/  IMAD R6, R6, UR4, RZ ;  /* 0x0000000406067c24 */ /* 0x002fce000f8e02ff */
.L_x_25:
[----:B------:R-:W-:Y:S01]  /*1270*/  ISETP.GE.AND P0, PT, R0, 0x8, PT ;  /* 0x000000080000780c */ /* 0x000fe20003f06270 */
[----:B------:R-:W-:Y:S02]  /*1280*/  HFMA2 R7, -RZ, RZ, 0, 0 ;  /* 0x00000000ff077431 */ /* 0x000fe400000001ff */
[----:B0-----:R-:W-:-:S10]  /*1290*/  IMAD.MOV.U32 R21, RZ, RZ, RZ ;  /* 0x000000ffff157224 */ /* 0x001fd400078e00ff */
[----:B------:R-:W-:Y:S05]  /*12a0*/  @!P0 BRA `(.L_x_20) ;  /* 0x0000000400a48947 */ /* 0x000fea0003800000 */
[----:B------:R-:W0:Y:S01]  /*12b0*/  S2UR UR5, SR_CgaCtaId ;  /* 0x00000000000579c3 */ /* 0x000e220000008800 */
[----:B------:R-:W1:Y:S01]  /*12c0*/  LDCU UR6, c[0x0][0x3b8] ;  /* 0x00007700ff0677ac */ /* 0x000e620008000800 */
[----:B------:R-:W-:Y:S01]  /*12d0*/  VIMNMX R8, PT, PT, R0, 0x1, !PT ;  /* 0x0000000100087848 */ /* 0x000fe20007fe0100 */
[C---:B------:R-:W-:Y:S01]  /*12e0*/  VIADD R22, R4.reuse, 0x4 ;  /* 0x0000000404167836 */ /* 0x040fe20000000000 */
[C---:B------:R-:W-:Y:S01]  /*12f0*/  IADD3 R26, PT, PT, R4.reuse, 0x7, RZ ;  /* 0x00000007041a7810 */ /* 0x040fe20007ffe0ff */
[----:B------:R-:W-:Y:S01]  /*1300*/  UMOV UR4, 0x400 ;  /* 0x0000040000047882 */ /* 0x000fe20000000000 */
[----:B------:R-:W-:Y:S01]  /*1310*/  VIADD R28, R4, 0x2 ;  /* 0x00000002041c7836 */ /* 0x000fe20000000000 */
[----:B------:R-:W-:Y:S01]  /*1320*/  LOP3.LUT R8, R8, 0x7ffffff8, RZ, 0xc0, !PT ;  /* 0x7ffffff808087812 */ /* 0x000fe200078ec0ff */
[----:B------:R-:W3:Y:S01]  /*1330*/  LDC R7, c[0x0][0x3b8] ;  /* 0x0000ee00ff077b82 */ /* 0x000ee20000000800 */
[C---:B------:R-:W-:Y:S02]  /*1340*/  VIADD R20, R4.reuse, 0x3 ;  /* 0x0000000304147836 */ /* 0x040fe40000000000 */
[----:B------:R-:W-:Y:S01]  /*1350*/  VIADD R14, R4, 0x6 ;  /* 0x00000006040e7836 */ /* 0x000fe20000000000 */
[----:B------:R-:W-:Y:S01]  /*1360*/  IADD3 R15, PT, PT, -R8, RZ, RZ ;  /* 0x000000ff080f7210 */ /* 0x000fe20007ffe1ff */
[----:B------:R-:W-:-:S02]  /*1370*/  IMAD.MOV.U32 R21, RZ, RZ, RZ ;  /* 0x000000ffff157224 */ /* 0x000fc400078e00ff */
[----:B------:R-:W-:Y:S02]  /*1380*/  IMAD.MOV.U32 R16, RZ, RZ, R6 ;  /* 0x000000ffff107224 */ /* 0x000fe400078e0006 */
[----:B-1----:R-:W-:Y:S02]  /*1390*/  IMAD R22, R22, UR6, RZ ;  /* 0x0000000616167c24 */ /* 0x002fe4000f8e02ff */
[----:B------:R-:W-:Y:S02]  /*13a0*/  IMAD R28, R28, UR6, RZ ;  /* 0x000000061c1c7c24 */ /* 0x000fe4000f8e02ff */
[----:B------:R-:W-:Y:S01]  /*13b0*/  IMAD R20, R20, UR6, RZ ;  /* 0x0000000614147c24 */ /* 0x000fe2000f8e02ff */
[----:B0-----:R-:W-:-:S04]  /*13c0*/  ULEA UR4, UR5, UR4, 0x18 ;  /* 0x0000000405047291 */ /* 0x001fc8000f8ec0ff */
[----:B------:R-:W-:Y:S01]  /*13d0*/  UIADD3 UR4, UPT, UPT, UR4, 0x10, URZ ;  /* 0x0000001004047890 */ /* 0x000fe2000fffe0ff */
[-C--:B---3--:R-:W-:Y:S02]  /*13e0*/  IMAD R24, R4, R7.reuse, RZ ;  /* 0x0000000704187224 */ /* 0x088fe400078e02ff */
[-C--:B------:R-:W-:Y:S02]  /*13f0*/  IMAD R26, R26, R7.reuse, RZ ;  /* 0x000000071a1a7224 */ /* 0x080fe400078e02ff */
[----:B------:R-:W-:Y:S02]  /*1400*/  IMAD R14, R14, R7, RZ ;  /* 0x000000070e0e7224 */ /* 0x000fe400078e02ff */
[----:B------:R-:W-:Y:S02]  /*1410*/  IMAD.IADD R12, R24, 0x1, R7 ;  /* 0x00000001180c7824 */ /* 0x000fe400078e0207 */
[----:B------:R-:W-:-:S07]  /*1420*/  IMAD.U32 R13, RZ, RZ, UR4 ;  /* 0x00000004ff0d7e24 */ /* 0x000fce000f8e00ff */
.L_x_21:
[----:B------:R-:W-:Y:S02]  /*1430*/  SHF.R.S32.HI R17, RZ, 0x1f, R3 ;  /* 0x0000001fff117819 */ /* 0x000fe40000011403 */
[-C--:B------:R-:W-:Y:S02]  /*1440*/  IADD3 R9, P0, PT, R24, R3.reuse, RZ ;  /* 0x0000000318097210 */ /* 0x080fe40007f1e0ff */
[----:B------:R-:W-:Y:S02]  /*1450*/  IADD3 R8, P1, PT, R12, R3, RZ ;  /* 0x000000030c087210 */ /* 0x000fe40007f3e0ff */
[----:B------:R-:W-:Y:S02]  /*1460*/  LEA.HI.X.SX32 R18, R24, R17, 0x1, P0 ;  /* 0x0000001118127211 */ /* 0x000fe400000f0eff */
[----:B------:R-:W-:-:S04]  /*1470*/  LEA R10, P0, R9, UR10, 0x1 ;  /* 0x0000000a090a7c11 */ /* 0x000fc8000f8008ff */
[----:B--2---:R-:W-:Y:S02]  /*1480*/  LEA.HI.X R11, R9, UR11, R18, 0x1, P0 ;  /* 0x0000000b090b7c11 */ /* 0x004fe400080f0c12 */
[----:B------:R-:W-:Y:S02]  /*1490*/  LEA.HI.X.SX32 R9, R12, R17, 0x1, P1 ;  /* 0x000000110c097211 */ /* 0x000fe400008f0eff */
[C---:B------:R-:W-:Y:S01]  /*14a0*/  LEA R18, P0, R8.reuse, UR10, 0x1 ;  /* 0x0000000a08127c11 */ /* 0x040fe2000f8008ff */
[----:B------:R0:W2:Y:S03]  /*14b0*/  LDG.E.U16.CONSTANT R23, desc[UR8][R10.64] ;  /* 0x000000080a177981 */ /* 0x0000a6000c1e9500 */
[----:B------:R-:W-:-:S05]  /*14c0*/  LEA.HI.X R19, R8, UR11, R9, 0x1, P0 ;  /* 0x0000000b08137c11 */ /* 0x000fca00080f0c09 */
[----:B------:R-:W3:Y:S01]  /*14d0*/  LDG.E.U16.CONSTANT R18, desc[UR8][R18.64] ;  /* 0x0000000812127981 */ /* 0x000ee2000c1e9500 */
[----:B------:R-:W-:-:S03]  /*14e0*/  IADD3 R27, P0, PT, R28, R3, RZ ;  /* 0x000000031c1b7210 */ /* 0x000fc60007f1e0ff */
[----:B0-----:R-:W0:Y:S01]  /*14f0*/  LDS.128 R8, [R13+-0x10] ;  /* 0xfffff0000d087984 */ /* 0x001e220000000c00 */
[----:B------:R-:W-:Y:S01]  /*1500*/  LEA.HI.X.SX32 R29, R28, R17, 0x1, P0 ;  /* 0x000000111c1d7211 */ /* 0x000fe200000f0eff */
[----:B0-----:R-:W-:Y:S01]  /*1510*/  FMUL R8, R5, R8 ;  /* 0x0000000805087220 */ /* 0x001fe20000400000 */
[----:B--2---:R-:W-:-:S04]  /*1520*/  IMAD.U32 R23, R23, 0x10000, RZ ;  /* 0x0001000017177824 */ /* 0x004fc800078e00ff */
[----:B------:R-:W-:Y:S01]  /*1530*/  FFMA R23, R8, R23, R21 ;  /* 0x0000001708177223 */ /* 0x000fe20000000015 */
[----:B------:R-:W-:Y:S01]  /*1540*/  LEA R8, P0, R27, UR10, 0x1 ;  /* 0x0000000a1b087c11 */ /* 0x000fe2000f8008ff */
[----:B------:R-:W-:Y:S01]  /*1550*/  FMUL R21, R5, R9 ;  /* 0x0000000905157220 */ /* 0x000fe20000400000 */
[----:B---3--:R-:W-:Y:S02]  /*1560*/  SHF.L.U32 R25, R18, 0x10, RZ ;  /* 0x0000001012197819 */ /* 0x008fe400000006ff */
[----:B------:R-:W-:Y:S02]  /*1570*/  LEA.HI.X R9, R27, UR11, R29, 0x1, P0 ;  /* 0x0000000b1b097c11 */ /* 0x000fe400080f0c1d */
[C---:B------:R-:W-:Y:S01]  /*1580*/  IADD3 R19, P0, PT, R20.reuse, R3, RZ ;  /* 0x0000000314137210 */ /* 0x040fe20007f1e0ff */
[----:B------:R-:W-:Y:S02]  /*1590*/  FFMA R23, R21, R25, R23 ;  /* 0x0000001915177223 */ /* 0x000fe40000000017 */
[----:B------:R0:W2:Y:S01]  /*15a0*/  LDG.E.U16.CONSTANT R25, desc[UR8][R8.64] ;  /* 0x0000000808197981 */ /* 0x0000a2000c1e9500 */
[----:B------:R-:W-:-:S02]  /*15b0*/  LEA.HI.X.SX32 R21, R20, R17, 0x1, P0 ;  /* 0x0000001114157211 */ /* 0x000fc400000f0eff */
[----:B------:R-:W-:-:S04]  /*15c0*/  LEA R18, P0, R19, UR10, 0x1 ;  /* 0x0000000a13127c11 */ /* 0x000fc8000f8008ff */
[----:B------:R-:W-:-:S05]  /*15d0*/  LEA.HI.X R19, R19, UR11, R21, 0x1, P0 ;  /* 0x0000000b13137c11 */ /* 0x000fca00080f0c15 */
[----:B------:R-:W3:Y:S01]  /*15e0*/  LDG.E.U16.CONSTANT R18, desc[UR8][R18.64] ;  /* 0x0000000812127981 */ /* 0x000ee2000c1e9500 */
[----:B------:R-:W-:-:S04]  /*15f0*/  IADD3 R21, P0, PT, R22, R3, RZ ;  /* 0x0000000316157210 */ /* 0x000fc80007f1e0ff */
[----:B------:R-:W-:Y:S02]  /*1600*/  LEA.HI.X.SX32 R27, R22, R17, 0x1, P0 ;  /* 0x00000011161b7211 */ /* 0x000fe400000f0eff */
[----:B0-----:R-:W-:-:S04]  /*1610*/  LEA R8, P0, R21, UR10, 0x1 ;  /* 0x0000000a15087c11 */ /* 0x001fc8000f8008ff */
[----:B------:R-:W-:-:S05]  /*1620*/  LEA.HI.X R9, R21, UR11, R27, 0x1, P0 ;  /* 0x0000000b15097c11 */ /* 0x000fca00080f0c1b */
[----:B------:R0:W4:Y:S01]  /*1630*/  LDG.E.U16.CONSTANT R21, desc[UR8][R8.64] ;  /* 0x0000000808157981 */ /* 0x000122000c1e9500 */
[----:B------:R-:W-:Y:S01]  /*1640*/  FMUL R11, R5, R11 ;  /* 0x0000000b050b7220 */ /* 0x000fe20000400000 */
[----:B--2---:R-:W-:Y:S02]  /*1650*/  IMAD.U32 R27, R25, 0x10000, RZ ;  /* 0x00010000191b7824 */ /* 0x004fe400078e00ff */
[----:B------:R-:W-:Y:S01]  /*1660*/  FMUL R25, R5, R10 ;  /* 0x0000000a05197220 */ /* 0x000fe20000400000 */
[----:B------:R-:W-:-:S03]  /*1670*/  IADD3 R10, P0, PT, R16, R3, RZ ;  /* 0x00000003100a7210 */ /* 0x000fc60007f1e0ff */
[----:B------:R-:W-:Y:S01]  /*1680*/  FFMA R23, R25, R27, R23 ;  /* 0x0000001b19177223 */ /* 0x000fe20000000017 */
[----:B------:R-:W-:Y:S01]  /*1690*/  LEA.HI.X.SX32 R27, R16, R17, 0x1, P0 ;  /* 0x00000011101b7211 */ /* 0x000fe200000f0eff */
[----:B---3--:R-:W-:Y:S01]  /*16a0*/  IMAD.U32 R25, R18, 0x10000, RZ ;  /* 0x0001000012197824 */ /* 0x008fe200078e00ff */
[----:B------:R-:W-:-:S03]  /*16b0*/  LEA R18, P0, R10, UR10, 0x1 ;  /* 0x0000000a0a127c11 */ /* 0x000fc6000f8008ff */
[----:B------:R-:W-:Y:S01]  /*16c0*/  FFMA R23, R11, R25, R23 ;  /* 0x000000190b177223 */ /* 0x000fe20000000017 */
[----:B------:R-:W-:Y:S02]  /*16d0*/  LEA.HI.X R19, R10, UR11, R27, 0x1, P0 ;  /* 0x0000000b0a137c11 */ /* 0x000fe400080f0c1b */
[----:B0-----:R-:W0:Y:S01]  /*16e0*/  LDS.128 R8, [R13] ;  /* 0x000000000d087984 */ /* 0x001e220000000c00 */
[----:B----4-:R-:W-:Y:S02]  /*16f0*/  IMAD.U32 R21, R21, 0x10000, RZ ;  /* 0x0001000015157824 */ /* 0x010fe400078e00ff */
[----:B0-----:R-:W-:-:S04]  /*1700*/  FMUL R8, R5, R8 ;  /* 0x0000000805087220 */ /* 0x001fc80000400000 */
[----:B------:R-:W-:Y:S01]  /*1710*/  FFMA R8, R8, R21, R23 ;  /* 0x0000001508087223 */ /* 0x000fe20000000017 */
[C---:B------:R-:W-:Y:S01]  /*1720*/  IADD3 R23, P0, PT, R14.reuse, R3, RZ ;  /* 0x000000030e177210 */ /* 0x040fe20007f1e0ff */
[----:B------:R0:W2:Y:S03]  /*1730*/  LDG.E.U16.CONSTANT R21, desc[UR8][R18.64] ;  /* 0x0000000812157981 */ /* 0x0000a6000c1e9500 */
[----:B------:R-:W-:Y:S02]  /*1740*/  LEA.HI.X.SX32 R25, R14, R17, 0x1, P0 ;  /* 0x000000110e197211 */ /* 0x000fe400000f0eff */
[----:B0-----:R-:W-:-:S04]  /*1750*/  LEA R18, P0, R23, UR10, 0x1 ;  /* 0x0000000a17127c11 */ /* 0x001fc8000f8008ff */
[----:B------:R-:W-:Y:S02]  /*1760*/  LEA.HI.X R19, R23, UR11, R25, 0x1, P0 ;  /* 0x0000000b17137c11 */ /* 0x000fe400080f0c19 */
[----:B------:R-:W-:-:S03]  /*1770*/  IADD3 R25, P0, PT, R26, R3, RZ ;  /* 0x000000031a197210 */ /* 0x000fc60007f1e0ff */
[----:B------:R0:W3:Y:S01]  /*1780*/  LDG.E.U16.CONSTANT R23, desc[UR8][R18.64] ;  /* 0x0000000812177981 */ /* 0x0000e2000c1e9500 */
[----:B------:R-:W-:Y:S02]  /*1790*/  LEA.HI.X.SX32 R17, R26, R17, 0x1, P0 ;  /* 0x000000111a117211 */ /* 0x000fe400000f0eff */
[----:B0-----:R-:W-:-:S04]  /*17a0*/  LEA R18, P0, R25, UR10, 0x1 ;  /* 0x0000000a19127c11 */ /* 0x001fc8000f8008ff */
[----:B------:R-:W-:-:S05]  /*17b0*/  LEA.HI.X R19, R25, UR11, R17, 0x1, P0 ;  /* 0x0000000b19137c11 */ /* 0x000fca00080f0c11 */
[----:B------:R-:W4:Y:S01]  /*17c0*/  LDG.E.U16.CONSTANT R17, desc[UR8][R18.64] ;  /* 0x0000000812117981 */ /* 0x000f22000c1e9500 */
[----:B------:R-:W-:Y:S02]  /*17d0*/  VIADD R15, R15, 0x8 ;  /* 0x000000080f0f7836 */ /* 0x000fe40000000000 */
[C---:B------:R-:W-:Y:S01]  /*17e0*/  FMUL R9, R5.reuse, R9 ;  /* 0x0000000905097220 */ /* 0x040fe20000400000 */
[----:B------:R-:W-:Y:S01]  /*17f0*/  FMUL R11, R5, R11 ;  /* 0x0000000b050b7220 */ /* 0x000fe20000400000 */
[----:B------:R-:W-:Y:S01]  /*1800*/  IADD3 R13, PT, PT, R13, 0x20, RZ ;  /* 0x000000200d0d7810 */ /* 0x000fe20007ffe0ff */
[----:B------:R-:W-:Y:S01]  /*1810*/  IMAD R12, R7, 0x8, R12 ;  /* 0x00000008070c7824 */ /* 0x000fe200078e020c */
[----:B------:R-:W-:Y:S01]  /*1820*/  ISETP.NE.AND P0, PT, R15, RZ, PT ;  /* 0x000000ff0f00720c */ /* 0x000fe20003f05270 */
[C---:B------:R-:W-:Y:S01]  /*1830*/  IMAD R28, R7.reuse, 0x8, R28 ;  /* 0x00000008071c7824 */ /* 0x040fe200078e021c */
[C---:B------:R-:W-:Y:S01]  /*1840*/  LEA R22, R7.reuse, R22, 0x3 ;  /* 0x0000001607167211 */ /* 0x040fe200078e18ff */
[C---:B------:R-:W-:Y:S01]  /*1850*/  IMAD R20, R7.reuse, 0x8, R20 ;  /* 0x0000000807147824 */ /* 0x040fe200078e0214 */
[C---:B------:R-:W-:Y:S01]  /*1860*/  LEA R24, R7.reuse, R24, 0x3 ;  /* 0x0000001807187211 */ /* 0x040fe200078e18ff */
[----:B------:R-:W-:-:S02]  /*1870*/  IMAD R16, R7, 0x8, R16 ;  /* 0x0000000807107824 */ /* 0x000fc400078e0210 */
[C---:B------:R-:W-:Y:S02]  /*1880*/  IMAD R14, R7.reuse, 0x8, R14 ;  /* 0x00000008070e7824 */ /* 0x040fe400078e020e */
[----:B------:R-:W-:Y:S01]  /*1890*/  IMAD R26, R7, 0x8, R26 ;  /* 0x00000008071a7824 */ /* 0x000fe200078e021a */
[----:B--2---:R-:W-:-:S05]  /*18a0*/  SHF.L.U32 R21, R21, 0x10, RZ ;  /* 0x0000001015157819 */ /* 0x004fca00000006ff */
[----:B------:R-:W-:Y:S01]  /*18b0*/  FFMA R8, R9, R21, R8 ;  /* 0x0000001509087223 */ /* 0x000fe20000000008 */
[----:B------:R-:W-:Y:S01]  /*18c0*/  FMUL R9, R5, R10 ;  /* 0x0000000a05097220 */ /* 0x000fe20000400000 */
[----:B---3--:R-:W-:-:S04]  /*18d0*/  IMAD.U32 R23, R23, 0x10000, RZ ;  /* 0x0001000017177824 */ /* 0x008fc800078e00ff */
[----:B------:R-:W-:Y:S01]  /*18e0*/  FFMA R8, R9, R23, R8 ;  /* 0x0000001709087223 */ /* 0x000fe20000000008 */
[----:B----4-:R-:W-:-:S04]  /*18f0*/  IMAD.U32 R17, R17, 0x10000, RZ ;  /* 0x0001000011117824 */ /* 0x010fc800078e00ff */
[----:B------:R-:W-:Y:S01]  /*1900*/  FFMA R21, R11, R17, R8 ;  /* 0x000000110b157223 */ /* 0x000fe20000000008 */
[----:B------:R-:W-:Y:S06]  /*1910*/  @P0 BRA `(.L_x_21) ;  /* 0xfffffff800c40947 */ /* 0x000fec000383ffff */
[----:B------:R-:W-:-:S04]  /*1920*/  VIMNMX R7, PT, PT, R0, 0x1, !PT ;  /* 0x0000000100077848 */ /* 0x000fc80007fe0100 */
[----:B------:R-:W-:-:S07]  /*1930*/  LOP3.LUT R7, R7, 0x7ffffff8, RZ, 0xc0, !PT ;  /* 0x7ffffff807077812 */ /* 0x000fce00078ec0ff */
.L_x_20:
[----:B------:R-:W-:-:S04]  /*1940*/  VIMNMX R22, PT, PT, R0, 0x1, !PT ;  /* 0x0000000100167848 */ /* 0x000fc80007fe0100 */
[----:B------:R-:W-:-:S04]  /*1950*/  LOP3.LUT R8, R22, 0x7, RZ, 0xc0, !PT ;  /* 0x0000000716087812 */ /* 0x000fc800078ec0ff */
[----:B------:R-:W-:-:S13]  /*1960*/  ISETP.NE.AND P0, PT, R8, RZ, PT ;  /* 0x000000ff0800720c */ /* 0x000fda0003f05270 */
[----:B------:R-:W-:Y:S05]  /*1970*/  @!P0 BRA `(.L_x_22) ;  /* 0x0000000400a08947 */ /* 0x000fea0003800000 */
[----:B------:R-:W-:Y:S01]  /*1980*/  VIADD R8, R8, 0xffffffff ;  /* 0xffffffff08087836 */ /* 0x000fe20000000000 */
[----:B------:R-:W-:-:S04]  /*1990*/  LOP3.LUT R20, R22, 0x3, RZ, 0xc0, !PT ;  /* 0x0000000316147812 */ /* 0x000fc800078ec0ff */
[----:B------:R-:W-:Y:S02]  /*19a0*/  ISETP.GE.U32.AND P1, PT, R8, 0x3, PT ;  /* 0x000000030800780c */ /* 0x000fe40003f26070 */
[----:B------:R-:W-:-:S11]  /*19b0*/  ISETP.NE.AND P0, PT, R20, RZ, PT ;  /* 0x000000ff1400720c */ /* 0x000fd60003f05270 */
[----:B------:R-:W-:Y:S05]  /*19c0*/  @!P1 BRA `(.L_x_23) ;  /* 0x0000000000c49947 */ /* 0x000fea0003800000 */
[----:B------:R-:W0:Y:S01]  /*19d0*/  LDCU UR4, c[0x0][0x3b8] ;  /* 0x00007700ff0477ac */ /* 0x000e220008000800 */
[----:B------:R-:W-:Y:S01]  /*19e0*/  IMAD.IADD R8, R4, 0x1, R7 ;  /* 0x0000000104087824 */ /* 0x000fe200078e0207 */
[----:B------:R-:W-:Y:S01]  /*19f0*/  SHF.R.S32.HI R9, RZ, 0x1f, R3 ;  /* 0x0000001fff097819 */ /* 0x000fe20000011403 */
[----:B------:R-:W1:Y:S02]  /*1a00*/  LDCU.64 UR12, c[0x0][0x390] ;  /* 0x00007200ff0c77ac */ /* 0x000e640008000a00 */
[C---:B--2---:R-:W-:Y:S01]  /*1a10*/  VIADD R11, R8.reuse, 0x2 ;  /* 0x00000002080b7836 */ /* 0x044fe20000000000 */
[C---:B------:R-:W-:Y:S01]  /*1a20*/  IADD3 R12, PT, PT, R8.reuse, 0x3, RZ ;  /* 0x00000003080c7810 */ /* 0x040fe20007ffe0ff */
[----:B0-----:R-:W-:Y:S02]  /*1a30*/  IMAD R10, R8, UR4, RZ ;  /* 0x00000004080a7c24 */ /* 0x001fe4000f8e02ff */
[----:B------:R-:W-:Y:S02]  /*1a40*/  IMAD R14, R11, UR4, RZ ;  /* 0x000000040b0e7c24 */ /* 0x000fe4000f8e02ff */
[C---:B------:R-:W-:Y:S01]  /*1a50*/  VIADD R8, R10.reuse, UR4 ;  /* 0x000000040a087c36 */ /* 0x040fe20008000000 */
[----:B------:R-:W-:Y:S01]  /*1a60*/  IADD3 R13, P1, PT, R10, R3, RZ ;  /* 0x000000030a0d7210 */ /* 0x000fe20007f3e0ff */
[----:B------:R-:W-:-:S03]  /*1a70*/  IMAD R16, R12, UR4, RZ ;  /* 0x000000040c107c24 */ /* 0x000fc6000f8e02ff */
[----:B------:R-:W-:Y:S02]  /*1a80*/  IADD3 R11, P2, PT, R8, R3, RZ ;  /* 0x00000003080b7210 */ /* 0x000fe40007f5e0ff */
[-C--:B------:R-:W-:Y:S02]  /*1a90*/  LEA.HI.X.SX32 R18, R10, R9.reuse, 0x1, P1 ;  /* 0x000000090a127211 */ /* 0x080fe400008f0eff */
[----:B-1----:R-:W-:Y:S02]  /*1aa0*/  LEA R12, P1, R13, UR12, 0x1 ;  /* 0x0000000c0d0c7c11 */ /* 0x002fe4000f8208ff */
[----:B------:R-:W-:Y:S02]  /*1ab0*/  LEA.HI.X.SX32 R8, R8, R9, 0x1, P2 ;  /* 0x0000000908087211 */ /* 0x000fe400010f0eff */
[----:B------:R-:W-:Y:S02]  /*1ac0*/  LEA R10, P3, R11, UR12, 0x1 ;  /* 0x0000000c0b0a7c11 */ /* 0x000fe4000f8608ff */
[----:B------:R-:W-:-:S02]  /*1ad0*/  IADD3 R17, P2, PT, R14, R3, RZ ;  /* 0x000000030e117210 */ /* 0x000fc40007f5e0ff */
[----:B------:R-:W-:Y:S02]  /*1ae0*/  LEA.HI.X R13, R13, UR13, R18, 0x1, P1 ;  /* 0x0000000d0d0d7c11 */ /* 0x000fe400088f0c12 */
[----:B------:R-:W-:Y:S02]  /*1af0*/  LEA.HI.X R11, R11, UR13, R8, 0x1, P3 ;  /* 0x0000000d0b0b7c11 */ /* 0x000fe400098f0c08 */
[----:B------:R-:W-:Y:S01]  /*1b00*/  IADD3 R15, P3, PT, R16, R3, RZ ;  /* 0x00000003100f7210 */ /* 0x000fe20007f7e0ff */
[----:B------:R0:W2:Y:S01]  /*1b10*/  LDG.E.U16.CONSTANT R18, desc[UR8][R12.64] ;  /* 0x000000080c127981 */ /* 0x0000a2000c1e9500 */
[-C--:B------:R-:W-:Y:S02]  /*1b20*/  LEA.HI.X.SX32 R24, R14, R9.reuse, 0x1, P2 ;  /* 0x000000090e187211 */ /* 0x080fe400010f0eff */
[----:B------:R-:W-:Y:S01]  /*1b30*/  LEA R8, P1, R17, UR12, 0x1 ;  /* 0x0000000c11087c11 */ /* 0x000fe2000f8208ff */
[----:B------:R-:W3:Y:S01]  /*1b40*/  LDG.E.U16.CONSTANT R10, desc[UR8][R10.64] ;  /* 0x000000080a0a7981 */ /* 0x000ee2000c1e9500 */
[----:B------:R-:W-:-:S02]  /*1b50*/  LEA.HI.X.SX32 R14, R16, R9, 0x1, P3 ;  /* 0x00000009100e7211 */ /* 0x000fc400018f0eff */
[----:B------:R-:W-:Y:S02]  /*1b60*/  LEA.HI.X R9, R17, UR13, R24, 0x1, P1 ;  /* 0x0000000d11097c11 */ /* 0x000fe400088f0c18 */
[----:B------:R-:W-:-:S03]  /*1b70*/  LEA R16, P1, R15, UR12, 0x1 ;  /* 0x0000000c0f107c11 */ /* 0x000fc6000f8208ff */
[----:B------:R1:W4:Y:S01]  /*1b80*/  LDG.E.U16.CONSTANT R8, desc[UR8][R8.64] ;  /* 0x0000000808087981 */ /* 0x000322000c1e9500 */
[----:B------:R-:W-:-:S05]  /*1b90*/  LEA.HI.X R17, R15, UR13, R14, 0x1, P1 ;  /* 0x0000000d0f117c11 */ /* 0x000fca00088f0c0e */
[----:B------:R-:W5:Y:S01]  /*1ba0*/  LDG.E.U16.CONSTANT R16, desc[UR8][R16.64] ;  /* 0x0000000810107981 */ /* 0x000f62000c1e9500 */
[----:B------:R-:W0:Y:S01]  /*1bb0*/  S2UR UR5, SR_CgaCtaId ;  /* 0x00000000000579c3 */ /* 0x000e220000008800 */
[----:B------:R-:W-:Y:S02]  /*1bc0*/  UMOV UR4, 0x400 ;  /* 0x0000040000047882 */ /* 0x000fe40000000000 */
[----:B0-----:R-:W-:-:S06]  /*1bd0*/  ULEA UR4, UR5, UR4, 0x18 ;  /* 0x0000000405047291 */ /* 0x001fcc000f8ec0ff */
[----:B------:R-:W-:-:S05]  /*1be0*/  LEA R19, R7, UR4, 0x2 ;  /* 0x0000000407137c11 */ /* 0x000fca000f8e10ff */
[----:B------:R-:W0:Y:S04]  /*1bf0*/  LDS.64 R12, [R19] ;  /* 0x00000000130c7984 */ /* 0x000e280000000a00 */
[----:B------:R-:W1:Y:S01]  /*1c00*/  LDS.64 R14, [R19+0x8] ;  /* 0x00000800130e7984 */ /* 0x000e620000000a00 */
[----:B------:R-:W-:Y:S02]  /*1c10*/  VIADD R7, R7, 0x4 ;  /* 0x0000000407077836 */ /* 0x000fe40000000000 */
[C---:B0-----:R-:W-:Y:S01]  /*1c20*/  FMUL R12, R5.reuse, R12 ;  /* 0x0000000c050c7220 */ /* 0x041fe20000400000 */
[C---:B------:R-:W-:Y:S01]  /*1c30*/  FMUL R13, R5.reuse, R13 ;  /* 0x0000000d050d7220 */ /* 0x040fe20000400000 */
[C---:B-1----:R-:W-:Y:S01]  /*1c40*/  FMUL R9, R5.reuse, R14 ;  /* 0x0000000e05097220 */ /* 0x042fe20000400000 */
[----:B------:R-:W-:Y:S01]  /*1c50*/  FMUL R15, R5, R15 ;  /* 0x0000000f050f7220 */ /* 0x000fe20000400000 */
[----:B--2---:R-:W-:-:S04]  /*1c60*/  IMAD.U32 R18, R18, 0x10000, RZ ;  /* 0x0001000012127824 */ /* 0x004fc800078e00ff */
[----:B------:R-:W-:Y:S01]  /*1c70*/  FFMA R12, R12, R18, R21 ;  /* 0x000000120c0c7223 */ /* 0x000fe20000000015 */
[----:B---3--:R-:W-:-:S04]  /*1c80*/  IMAD.U32 R10, R10, 0x10000, RZ ;  /* 0x000100000a0a7824 */ /* 0x008fc800078e00ff */
[----:B------:R-:W-:Y:S01]  /*1c90*/  FFMA R10, R13, R10, R12 ;  /* 0x0000000a0d0a7223 */ /* 0x000fe2000000000c */
[----:B----4-:R-:W-:-:S05]  /*1ca0*/  SHF.L.U32 R8, R8, 0x10, RZ ;  /* 0x0000001008087819 */ /* 0x010fca00000006ff */
[----:B------:R-:W-:Y:S01]  /*1cb0*/  FFMA R8, R9, R8, R10 ;  /* 0x0000000809087223 */ /* 0x000fe2000000000a */
[----:B-----5:R-:W-:-:S04]  /*1cc0*/  IMAD.U32 R16, R16, 0x10000, RZ ;  /* 0x0001000010107824 */ /* 0x020fc800078e00ff */
[----:B------:R-:W-:-:S07]  /*1cd0*/  FFMA R21, R15, R16, R8 ;  /* 0x000000100f157223 */ /* 0x000fce0000000008 */
.L_x_23:
[----:B------:R-:W-:Y:S05]  /*1ce0*/  @!P0 BRA `(.L_x_22) ;  /* 0x0000000000c48947 */ /* 0x000fea0003800000 */
[----:B------:R-:W-:Y:S02]  /*1cf0*/  ISETP.NE.AND P1, PT, R20, 0x1, PT ;  /* 0x000000011400780c */ /* 0x000fe40003f25270 */
[----:B------:R-:W-:Y:S02]  /*1d00*/  LOP3.LUT P0, RZ, R22, 0x1, RZ, 0xc0, !PT ;  /* 0x0000000116ff7812 */ /* 0x000fe4000780c0ff */
[----:B------:R-:W-:-:S09]  /*1d10*/  SHF.R.S32.HI R10, RZ, 0x1f, R3 ;  /* 0x0000001fff0a7819 */ /* 0x000fd20000011403 */
[----:B------:R-:W-:Y:S05]  /*1d20*/  @!P1 BRA `(.L_x_24) ;  /* 0x00000000006c9947 */ /* 0x000fea0003800000 */
[----:B------:R-:W0:Y:S01]  /*1d30*/  LDCU UR4, c[0x0][0x3b8] ;  /* 0x00007700ff0477ac */ /* 0x000e220008000800 */
[----:B------:R-:W-:Y:S01]  /*1d40*/  IMAD.IADD R8, R4, 0x1, R7 ;  /* 0x0000000104087824 */ /* 0x000fe200078e0207 */
[----:B------:R-:W1:Y:S03]  /*1d50*/  LDCU.64 UR12, c[0x0][0x390] ;  /* 0x00007200ff0c77ac */ /* 0x000e660008000a00 */
[----:B0-----:R-:W-:-:S05]  /*1d60*/  IMAD R8, R8, UR4, RZ ;  /* 0x0000000408087c24 */ /* 0x001fca000f8e02ff */
[CC--:B------:R-:W-:Y:S02]  /*1d70*/  IADD3 R9, P1, PT, R8.reuse, R3.reuse, RZ ;  /* 0x0000000308097210 */ /* 0x0c0fe40007f3e0ff */
[C---:B--2---:R-:W-:Y:S02]  /*1d80*/  IADD3 R11, PT, PT, R8.reuse, UR4, RZ ;  /* 0x00000004080b7c10 */ /* 0x044fe4000fffe0ff */
[----:B------:R-:W-:Y:S02]  /*1d90*/  LEA.HI.X.SX32 R12, R8, R10, 0x1, P1 ;  /* 0x0000000a080c7211 */ /* 0x000fe400008f0eff */
[----:B-1----:R-:W-:Y:S02]  /*1da0*/  LEA R8, P1, R9, UR12, 0x1 ;  /* 0x0000000c09087c11 */ /* 0x002fe4000f8208ff */
[----:B------:R-:W-:Y:S02]  /*1db0*/  IADD3 R13, P2, PT, R11, R3, RZ ;  /* 0x000000030b0d7210 */ /* 0x000fe40007f5e0ff */
[----:B------:R-:W-:-:S02]  /*1dc0*/  LEA.HI.X R9, R9, UR13, R12, 0x1, P1 ;  /* 0x0000000d09097c11 */ /* 0x000fc400088f0c0c */
[----:B------:R-:W-:Y:S02]  /*1dd0*/  LEA.HI.X.SX32 R14, R11, R10, 0x1, P2 ;  /* 0x0000000a0b0e7211 */ /* 0x000fe400010f0eff */
[C---:B------:R-:W-:Y:S01]  /*1de0*/  LEA R12, P1, R13.reuse, UR12, 0x1 ;  /* 0x0000000c0d0c7c11 */ /* 0x040fe2000f8208ff */
[----:B------:R-:W2:Y:S03]  /*1df0*/  LDG.E.U16.CONSTANT R8, desc[UR8][R8.64] ;  /* 0x0000000808087981 */ /* 0x000ea6000c1e9500 */
[----:B------:R-:W-:-:S05]  /*1e00*/  LEA.HI.X R13, R13, UR13, R14, 0x1, P1 ;  /* 0x0000000d0d0d7c11 */ /* 0x000fca00088f0c0e */
[----:B------:R-:W3:Y:S01]  /*1e10*/  LDG.E.U16.CONSTANT R12, desc[UR8][R12.64] ;  /* 0x000000080c0c7981 */ /* 0x000ee2000c1e9500 */
[----:B------:R-:W0:Y:S01]  /*1e20*/  S2UR UR5, SR_CgaCtaId ;  /* 0x00000000000579c3 */ /* 0x000e220000008800 */
[----:B------:R-:W-:Y:S02]  /*1e30*/  UMOV UR4, 0x400 ;  /* 0x0000040000047882 */ /* 0x000fe40000000000 */
[----:B0-----:R-:W-:-:S06]  /*1e40*/  ULEA UR4, UR5, UR4, 0x18 ;  /* 0x0000000405047291 */ /* 0x001fcc000f8ec0ff */
[----:B------:R-:W-:-:S05]  /*1e50*/  LEA R11, R7, UR4, 0x2 ;  /* 0x00000004070b7c11 */ /* 0x000fca000f8e10ff */
[----:B------:R-:W0:Y:S01]  /*1e60*/  LDS.64 R14, [R11] ;  /* 0x000000000b0e7984 */ /* 0x000e220000000a00 */
[----:B------:R-:W-:Y:S02]  /*1e70*/  VIADD R7, R7, 0x2 ;  /* 0x0000000207077836 */ /* 0x000fe40000000000 */
[C---:B0-----:R-:W-:Y:S01]  /*1e80*/  FMUL R14, R5.reuse, R14 ;  /* 0x0000000e050e7220 */ /* 0x041fe20000400000 */
[----:B------:R-:W-:Y:S01]  /*1e90*/  FMUL R15, R5, R15 ;  /* 0x0000000f050f7220 */ /* 0x000fe20000400000 */
[----:B--2---:R-:W-:-:S04]  /*1ea0*/  IMAD.U32 R16, R8, 0x10000, RZ ;  /* 0x0001000008107824 */ /* 0x004fc800078e00ff */
[----:B------:R-:W-:Y:S01]  /*1eb0*/  FFMA R14, R14, R16, R21 ;  /* 0x000000100e0e7223 */ /* 0x000fe20000000015 */
[----:B---3--:R-:W-:-:S04]  /*1ec0*/  IMAD.U32 R17, R12, 0x10000, RZ ;  /* 0x000100000c117824 */ /* 0x008fc800078e00ff */
[----:B------:R-:W-:-:S07]  /*1ed0*/  FFMA R21, R15, R17, R14 ;  /* 0x000000110f157223 */ /* 0x000fce000000000e */
.L_x_24:
[----:B------:R-:W-:Y:S05]  /*1ee0*/  @!P0 BRA `(.L_x_22) ;  /* 0x0000000000448947 */ /* 0x000fea0003800000 */
[----:B------:R-:W0:Y:S01]  /*1ef0*/  LDCU UR4, c[0x0][0x3b8] ;  /* 0x00007700ff0477ac */ /* 0x000e220008000800 */
[----:B------:R-:W-:Y:S01]  /*1f00*/  IADD3 R8, PT, PT, R4, R7, RZ ;  /* 0x0000000704087210 */ /* 0x000fe20007ffe0ff */
[----:B------:R-:W1:Y:S04]  /*1f10*/  LDCU.64 UR12, c[0x0][0x390] ;  /* 0x00007200ff0c77ac */ /* 0x000e680008000a00 */
[----:B0-----:R-:W-:-:S05]  /*1f20*/  IMAD R8, R8, UR4, RZ ;  /* 0x0000000408087c24 */ /* 0x001fca000f8e02ff */
[----:B------:R-:W-:-:S04]  /*1f30*/  IADD3 R9, P0, PT, R8, R3, RZ ;  /* 0x0000000308097210 */ /* 0x000fc80007f1e0ff */
[----:B------:R-:W-:Y:S02]  /*1f40*/  LEA.HI.X.SX32 R10, R8, R10, 0x1, P0 ;  /* 0x0000000a080a7211 */ /* 0x000fe400000f0eff */
[----:B-1----:R-:W-:-:S04]  /*1f50*/  LEA R8, P0, R9, UR12, 0x1 ;  /* 0x0000000c09087c11 */ /* 0x002fc8000f8008ff */
[----:B------:R-:W-:-:S05]  /*1f60*/  LEA.HI.X R9, R9, UR13, R10, 0x1, P0 ;  /* 0x0000000d09097c11 */ /* 0x000fca00080f0c0a */
[----:B------:R-:W2:Y:S01]  /*1f70*/  LDG.E.U16.CONSTANT R8, desc[UR8][R8.64] ;  /* 0x0000000808087981 */ /* 0x000ea2000c1e9500 */
[----:B------:R-:W0:Y:S01]  /*1f80*/  S2UR UR5, SR_CgaCtaId ;  /* 0x00000000000579c3 */ /* 0x000e220000008800 */
[----:B------:R-:W-:Y:S02]  /*1f90*/  UMOV UR4, 0x400 ;  /* 0x0000040000047882 */ /* 0x000fe40000000000 */
[----:B0-----:R-:W-:-:S06]  /*1fa0*/  ULEA UR4, UR5, UR4, 0x18 ;  /* 0x0000000405047291 */ /* 0x001fcc000f8ec0ff */
[----:B------:R-:W-:-:S05]  /*1fb0*/  LEA R7, R7, UR4, 0x2 ;  /* 0x0000000407077c11 */ /* 0x000fca000f8e10ff */
[----:B------:R-:W0:Y:S02]  /*1fc0*/  LDS R10, [R7] ;  /* 0x00000000070a7984 */ /* 0x000e240000000800 */
[----:B0-----:R-:W-:Y:S01]  /*1fd0*/  FMUL R10, R5, R10 ;  /* 0x0000000a050a7220 */ /* 0x001fe20000400000 */
[----:B--2---:R-:W-:-:S04]  /*1fe0*/  IMAD.U32 R11, R8, 0x10000, RZ ;  /* 0x00010000080b7824 */ /* 0x004fc800078e00ff */
[----:B------:R-:W-:-:S07]  /*1ff0*/  FFMA R21, R10, R11, R21 ;  /* 0x0000000b0a157223 */ /* 0x000fce0000000015 */
.L_x_22:
[----:B------:R-:W0:Y:S01]  /*2000*/  LDC.64 R8, c[0x0][0x398] ;  /* 0x0000e600ff087b82 */ /* 0x000e220000000a00 */
[----:B------:R-:W1:Y:S01]  /*2010*/  LDCU UR4, c[0x0][0x3b8] ;  /* 0x00007700ff0477ac */ /* 0x000e620008000800 */
[----:B------:R-:W-:Y:S01]  /*2020*/  IMAD.IADD R7, R2, 0x1, R3 ;  /* 0x0000000102077824 */ /* 0x000fe200078e0203 */
[----:B------:R-:W-:Y:S01]  /*2030*/  F2FP.BF16.F32.PACK_AB R21, RZ, R21 ;  /* 0x00000015ff15723e */ /* 0x000fe200000010ff */
[----:B------:R-:W-:-:S05]  /*2040*/  VIADD R3, R3, UR7 ;  /* 0x0000000703037c36 */ /* 0x000fca0008000000 */
[----:B-1----:R-:W-:Y:S01]  /*2050*/  ISETP.GE.AND P0, PT, R3, UR4, PT ;  /* 0x0000000403007c0c */ /* 0x002fe2000bf06270 */
[----:B0-----:R-:W-:-:S05]  /*2060*/  IMAD.WIDE R8, R7, 0x2, R8 ;  /* 0x0000000207087825 */ /* 0x001fca00078e0208 */
[----:B------:R0:W-:Y:S07]  /*2070*/  STG.E.U16 desc[UR8][R8.64], R21 ;  /* 0x0000001508007986 */ /* 0x0001ee000c101508 */
[----:B------:R-:W-:Y:S05]  /*2080*/  @!P0 BRA `(.L_x_25) ;  /* 0xfffffff000788947 */ /* 0x000fea000383ffff */
[----:B------:R-:W-:Y:S05]  /*2090*/  EXIT ;  /* 0x000000000000794d */ /* 0x000fea0003800000 */
.L_x_12:
[----:B-1----:R-:W-:Y:S01]  /*20a0*/  MOV R16, R7 ;  /* 0x0000000700107202 */ /* 0x002fe20000000f00 */
[----:B------:R-:W-:Y:S02]  /*20b0*/  IMAD.MOV.U32 R17, RZ, RZ, 0x10 ;  /* 0x00000010ff117424 */ /* 0x000fe400078e00ff */
[----:B------:R-:W-:Y:S02]  /*20c0*/  IMAD.MOV.U32 R18, RZ, RZ, 0x1f ;  /* 0x0000001fff127424 */ /* 0x000fe400078e00ff */
[----:B------:R-:W-:-:S07]  /*20d0*/  IMAD.MOV.U32 R15, RZ, RZ, -0x1 ;  /* 0xffffffffff0f7424 */ /* 0x000fce00078e00ff */
[----:B0-----:R-:W-:Y:S05]  /*20e0*/  WARPSYNC.COLLECTIVE R15, `(.L_x_26) ;  /* 0x000000000f087348 */ /* 0x001fea0003c00000 */
[----:B------:R1:W2:Y:S02]  /*20f0*/  SHFL.DOWN P1, R14, R16, R17, R18 ;  /* 0x08000011100e7389 */ /* 0x0002a40000020012 */
[----:B012---:R-:W-:Y:S05]  /*2100*/  ENDCOLLECTIVE ;  /* 0x000000000000791b */ /* 0x007fea0003800000 */
.L_x_26:
[----:B------:R-:W-:Y:S01]  /*2110*/  IMAD.MOV.U32 R17, RZ, RZ, 0x8 ;  /* 0x00000008ff117424 */ /* 0x000fe200078e00ff */
[----:B------:R-:W-:-:S04]  /*2120*/  MOV R10, R14 ;  /* 0x0000000e000a7202 */ /* 0x000fc80000000f00 */
[----:B------:R-:W-:-:S05]  /*2130*/  FMNMX R10, R10, R7, !PT ;  /* 0x000000070a0a7209 */ /* 0x000fca0007800000 */
[----:B------:R-:W-:-:S07]  /*2140*/  IMAD.MOV.U32 R16, RZ, RZ, R10 ;  /* 0x000000ffff107224 */ /* 0x000fce00078e000a */
[----:B------:R-:W-:Y:S05]  /*2150*/  WARPSYNC.COLLECTIVE R15, `(.L_x_27) ;  /* 0x000000000f087348 */ /* 0x000fea0003c00000 */
[----:B------:R0:W1:Y:S02]  /*2160*/  SHFL.DOWN P1, R14, R16, R17, R18 ;  /* 0x08000011100e7389 */ /* 0x0000640000020012 */
[----:B01----:R-:W-:Y:S05]  /*2170*/  ENDCOLLECTIVE ;  /* 0x000000000000791b */ /* 0x003fea0003800000 */
.L_x_27:
[----:B------:R-:W-:Y:S02]  /*2180*/  IMAD.MOV.U32 R17, RZ, RZ, 0x4 ;  /* 0x00000004ff117424 */ /* 0x000fe400078e00ff */
[----:B------:R-:W-:-:S05]  /*2190*/  IMAD.MOV.U32 R11, RZ, RZ, R14 ;  /* 0x000000ffff0b7224 */ /* 0x000fca00078e000e */
[----:B------:R-:W-:-:S04]  /*21a0*/  FMNMX R11, R10, R11, !PT ;  /* 0x0000000b0a0b7209 */ /* 0x000fc80007800000 */
[----:B------:R-:W-:-:S07]  /*21b0*/  MOV R16, R11 ;  /* 0x0000000b00107202 */ /* 0x000fce0000000f00 */
[----:B------:R-:W-:Y:S05]  /*21c0*/  WARPSYNC.COLLECTIVE R15, `(.L_x_28) ;  /* 0x000000000f087348 */ /* 0x000fea0003c00000 */
[----:B------:R0:W1:Y:S02]  /*21d0*/  SHFL.DOWN P1, R14, R16, R17, R18 ;  /* 0x08000011100e7389 */ /* 0x0000640000020012 */
[----:B01----:R-:W-:Y:S05]  /*21e0*/  ENDCOLLECTIVE ;  /* 0x000000000000791b */ /* 0x003fea0003800000 */
.L_x_28:
[----:B------:R-:W-:Y:S02]  /*21f0*/  HFMA2 R17, -RZ, RZ, 0, 1.1920928955078125e-07 ;  /* 0x00000002ff117431 */ /* 0x000fe400000001ff */
[----:B------:R-:W-:-:S05]  /*2200*/  IMAD.MOV.U32 R12, RZ, RZ, R14 ;  /* 0x000000ffff0c7224 */ /* 0x000fca00078e000e */
[----:B------:R-:W-:-:S05]  /*2210*/  FMNMX R12, R11, R12, !PT ;  /* 0x0000000c0b0c7209 */ /* 0x000fca0007800000 */
[----:B------:R-:W-:-:S07]  /*2220*/  IMAD.MOV.U32 R16, RZ, RZ, R12 ;  /* 0x000000ffff107224 */ /* 0x000fce00078e000c */
[----:B------:R-:W-:Y:S05]  /*2230*/  WARPSYNC.COLLECTIVE R15, `(.L_x_29) ;  /* 0x000000000f087348 */ /* 0x000fea0003c00000 */
[----:B------:R0:W1:Y:S02]  /*2240*/  SHFL.DOWN P1, R14, R16, R17, R18 ;  /* 0x08000011100e7389 */ /* 0x0000640000020012 */
[----:B01----:R-:W-:Y:S05]  /*2250*/  ENDCOLLECTIVE ;  /* 0x000000000000791b */ /* 0x003fea0003800000 */
.L_x_29:
[----:B------:R-:W-:Y:S02]  /*2260*/  IMAD.MOV.U32 R17, RZ, RZ, 0x1 ;  /* 0x00000001ff117424 */ /* 0x000fe400078e00ff */
[----:B------:R-:W-:-:S05]  /*2270*/  IMAD.MOV.U32 R13, RZ, RZ, R14 ;  /* 0x000000ffff0d7224 */ /* 0x000fca00078e000e */
[----:B------:R-:W-:-:S05]  /*2280*/  FMNMX R13, R12, R13, !PT ;  /* 0x0000000d0c0d7209 */ /* 0x000fca0007800000 */
[----:B------:R-:W-:-:S07]  /*2290*/  IMAD.MOV.U32 R16, RZ, RZ, R13 ;  /* 0x000000ffff107224 */ /* 0x000fce00078e000d */
[----:B------:R-:W-:Y:S05]  /*22a0*/  WARPSYNC.COLLECTIVE R15, `(.L_x_30) ;  /* 0x000000000f087348 */ /* 0x000fea0003c00000 */
[----:B------:R0:W1:Y:S02]  /*22b0*/  SHFL.DOWN P1, R14, R16, R17, R18 ;  /* 0x08000011100e7389 */ /* 0x0000640000020012 */
[----:B01----:R-:W-:Y:S05]  /*22c0*/  ENDCOLLECTIVE ;  /* 0x000000000000791b */ /* 0x003fea0003800000 */
.L_x_30:
[----:B------:R-:W-:Y:S05]  /*22d0*/  BRA `(.L_x_31) ;  /* 0xffffffe800787947 */ /* 0x000fea000383ffff */
.L_x_17:
[----:B---3--:R-:W-:Y:S01]  /*22e0*/  MOV R16, R4 ;  /* 0x0000000400107202 */ /* 0x008fe20000000f00 */
[----:B------:R-:W-:Y:S02]  /*22f0*/  IMAD.MOV.U32 R17, RZ, RZ, 0x10 ;  /* 0x00000010ff117424 */ /* 0x000fe400078e00ff */
[----:B------:R-:W-:Y:S02]  /*2300*/  IMAD.MOV.U32 R18, RZ, RZ, 0x1f ;  /* 0x0000001fff127424 */ /* 0x000fe400078e00ff */
[----:B------:R-:W-:-:S07]  /*2310*/  IMAD.MOV.U32 R15, RZ, RZ, -0x1 ;  /* 0xffffffffff0f7424 */ /* 0x000fce00078e00ff */
[----:B012---:R-:W-:Y:S05]  /*2320*/  WARPSYNC.COLLECTIVE R15, `(.L_x_32) ;  /* 0x000000000f087348 */ /* 0x007fea0003c00000 */
[----:B-1----:R1:W3:Y:S02]  /*2330*/  SHFL.DOWN P1, R14, R16, R17, R18 ;  /* 0x08000011100e7389 */ /* 0x0022e40000020012 */
[----:B0123--:R-:W-:Y:S05]  /*2340*/  ENDCOLLECTIVE ;  /* 0x000000000000791b */ /* 0x00ffea0003800000 */
.L_x_32:
[----:B------:R-:W-:Y:S01]  /*2350*/  IMAD.MOV.U32 R17, RZ, RZ, 0x8 ;  /* 0x00000008ff117424 */ /* 0x000fe200078e00ff */
[----:B------:R-:W-:-:S05]  /*2360*/  MOV R5, R14 ;  /* 0x0000000e00057202 */ /* 0x000fca0000000f00 */
[----:B------:R-:W-:-:S04]  /*2370*/  FADD R5, R5, R4 ;  /* 0x0000000405057221 */ /* 0x000fc80000000000 */
[----:B------:R-:W-:-:S07]  /*2380*/  IMAD.MOV.U32 R16, RZ, RZ, R5 ;  /* 0x000000ffff107224 */ /* 0x000fce00078e0005 */
[----:B------:R-:W-:Y:S05]  /*2390*/  WARPSYNC.COLLECTIVE R15, `(.L_x_33) ;  /* 0x000000000f087348 */ /* 0x000fea0003c00000 */
[----:B------:R0:W1:Y:S02]  /*23a0*/  SHFL.DOWN P1, R14, R16, R17, R18 ;  /* 0x08000011100e7389 */ /* 0x0000640000020012 */
[----:B01----:R-:W-:Y:S05]  /*23b0*/  ENDCOLLECTIVE ;  /* 0x000000000000791b */ /* 0x003fea0003800000 */
.L_x_33:
[----:B------:R-:W-:Y:S02]  /*23c0*/  IMAD.MOV.U32 R17, RZ, RZ, 0x4 ;  /* 0x00000004ff117424 */ /* 0x000fe400078e00ff */
[----:B------:R-:W-:-:S04]  /*23d0*/  IMAD.MOV.U32 R6, RZ, RZ, R14 ;  /* 0x000000ffff067224 */ /* 0x000fc800078e000e */
[----:B------:R-:W-:-:S05]  /*23e0*/  FADD R6, R5, R6 ;  /* 0x0000000605067221 */ /* 0x000fca0000000000 */
[----:B------:R-:W-:-:S07]  /*23f0*/  MOV R16, R6 ;  /* 0x0000000600107202 */ /* 0x000fce0000000f00 */
[----:B------:R-:W-:Y:S05]  /*2400*/  WARPSYNC.COLLECTIVE R15, `(.L_x_34) ;  /* 0x000000000f087348 */ /* 0x000fea0003c00000 */
[----:B------:R0:W1:Y:S02]  /*2410*/  SHFL.DOWN P1, R14, R16, R17, R18 ;  /* 0x08000011100e7389 */ /* 0x0000640000020012 */
[----:B01----:R-:W-:Y:S05]  /*2420*/  ENDCOLLECTIVE ;  /* 0x000000000000791b */ /* 0x003fea0003800000 */
.L_x_34:
[----:B------:R-:W-:Y:S02]  /*2430*/  HFMA2 R17, -RZ, RZ, 0, 1.1920928955078125e-07 ;  /* 0x00000002ff117431 */ /* 0x000fe400000001ff */
[----:B------:R-:W-:-:S04]  /*2440*/  IMAD.MOV.U32 R7, RZ, RZ, R14 ;  /* 0x000000ffff077224 */ /* 0x000fc800078e000e */
[----:B------:R-:W-:-:S04]  /*2450*/  FADD R7, R6, R7 ;  /* 0x0000000706077221 */ /* 0x000fc80000000000 */
[----:B------:R-:W-:-:S07]  /*2460*/  IMAD.MOV.U32 R16, RZ, RZ, R7 ;  /* 0x000000ffff107224 */ /* 0x000fce00078e0007 */
[----:B------:R-:W-:Y:S05]  /*2470*/  WARPSYNC.COLLECTIVE R15, `(.L_x_35) ;  /* 0x000000000f087348 */ /* 0x000fea0003c00000 */
[----:B------:R0:W1:Y:S02]  /*2480*/  SHFL.DOWN P1, R14, R16, R17, R18 ;  /* 0x08000011100e7389 */ /* 0x0000640000020012 */
[----:B01----:R-:W-:Y:S05]  /*2490*/  ENDCOLLECTIVE ;  /* 0x000000000000791b */ /* 0x003fea0003800000 */
.L_x_35:
[----:B------:R-:W-:Y:S02]  /*24a0*/  IMAD.MOV.U32 R17, RZ, RZ, 0x1 ;  /* 0x00000001ff117424 */ /* 0x000fe400078e00ff */
[----:B------:R-:W-:-:S04]  /*24b0*/  IMAD.MOV.U32 R10, RZ, RZ, R14 ;  /* 0x000000ffff0a7224 */ /* 0x000fc800078e000e */
[----:B------:R-:W-:-:S04]  /*24c0*/  FADD R10, R7, R10 ;  /* 0x0000000a070a7221 */ /* 0x000fc80000000000 */
[----:B------:R-:W-:-:S07]  /*24d0*/  IMAD.MOV.U32 R16, RZ, RZ, R10 ;  /* 0x000000ffff107224 */ /* 0x000fce00078e000a */
[----:B------:R-:W-:Y:S05]  /*24e0*/  WARPSYNC.COLLECTIVE R15, `(.L_x_36) ;  /* 0x000000000f087348 */ /* 0x000fea0003c00000 */
[----:B------:R0:W1:Y:S02]  /*24f0*/  SHFL.DOWN P1, R14, R16, R17, R18 ;  /* 0x08000011100e7389 */ /* 0x0000640000020012 */
[----:B01----:R-:W-:Y:S05]  /*2500*/  ENDCOLLECTIVE ;  /* 0x000000000000791b */ /* 0x003fea0003800000 */
.L_x_36:
[----:B------:R-:W-:Y:S01]  /*2510*/  MOV R11, R14 ;  /* 0x0000000e000b7202 */ /* 0x000fe20000000f00 */
[----:B------:R-:W-:Y:S06]  /*2520*/  BRA `(.L_x_37) ;  /* 0xffffffe800e07947 */ /* 0x000fec000383ffff */
        .weak           $__internal_0_$__cuda_sm20_rcp_rn_f32_slowpath
        .type           $__internal_0_$__cuda_sm20_rcp_rn_f32_slowpath,@function
        .size           $__internal_0_$__cuda_sm20_rcp_rn_f32_slowpath,(.L_x_42 - $__internal_0_$__cuda_sm20_rcp_rn_f32_slowpath)
$__internal_0_$__cuda_sm20_rcp_rn_f32_slowpath:
[----:B------:R-:W-:-:S05]  /*2530*/  IMAD.SHL.U32 R5, R4, 0x2, RZ ;  /* 0x0000000204057824 */ /* 0x000fca00078e00ff */
[----:B------:R-:W-:-:S04]  /*2540*/  SHF.R.U32.HI R5, RZ, 0x18, R5 ;  /* 0x00000018ff057819 */ /* 0x000fc80000011605 */
[----:B------:R-:W-:-:S13]  /*2550*/  ISETP.NE.U32.AND P0, PT, R5, RZ, PT ;  /* 0x000000ff0500720c */ /* 0x000fda0003f05070 */
[----:B------:R-:W-:Y:S05]  /*2560*/  @P0 BRA `(.L_x_38) ;  /* 0x00000000002c0947 */ /* 0x000fea0003800000 */
[----:B------:R-:W-:-:S05]  /*2570*/  IMAD.SHL.U32 R5, R4, 0x2, RZ ;  /* 0x0000000204057824 */ /* 0x000fca00078e00ff */
[----:B------:R-:W-:-:S13]  /*2580*/  ISETP.NE.AND P0, PT, R5, RZ, PT ;  /* 0x000000ff0500720c */ /* 0x000fda0003f05270 */
[----:B------:R2:W3:Y:S01]  /*2590*/  @!P0 MUFU.RCP R5, R4 ;  /* 0x0000000400058308 */ /* 0x0004e20000001000 */
[----:B------:R-:W-:Y:S05]  /*25a0*/  @!P0 BRA `(.L_x_39) ;  /* 0x0000000000a48947 */ /* 0x000fea0003800000 */
[----:B------:R-:W-:-:S04]  /*25b0*/  FFMA R7, R4, 1.84467440737095516160e+19, RZ ;  /* 0x5f80000004077823 */ /* 0x000fc800000000ff */
[----:B--2---:R-:W3:Y:S02]  /*25c0*/  MUFU.RCP R4, R7 ;  /* 0x0000000700047308 */ /* 0x004ee40000001000 */
[----:B---3--:R-:W-:-:S04]  /*25d0*/  FFMA R5, R7, R4, -1 ;  /* 0xbf80000007057423 */ /* 0x008fc80000000004 */
[----:B------:R-:W-:-:S04]  /*25e0*/  FADD.FTZ R5, -R5, -RZ ;  /* 0x800000ff05057221 */ /* 0x000fc80000010100 */
[----:B------:R-:W-:-:S04]  /*25f0*/  FFMA R4, R4, R5, R4 ;  /* 0x0000000504047223 */ /* 0x000fc80000000004 */
[----:B------:R-:W-:Y:S01]  /*2600*/  FFMA R5, R4, 1.84467440737095516160e+19, RZ ;  /* 0x5f80000004057823 */ /* 0x000fe200000000ff */
[----:B------:R-:W-:Y:S06]  /*2610*/  BRA `(.L_x_39) ;  /* 0x0000000000887947 */ /* 0x000fec0003800000 */
.L_x_38:
[----:B------:R-:W-:-:S05]  /*2620*/  VIADD R7, R5, 0xffffff03 ;  /* 0xffffff0305077836 */ /* 0x000fca0000000000 */
[----:B------:R-:W-:-:S13]  /*2630*/  ISETP.GT.U32.AND P0, PT, R7, 0x1, PT ;  /* 0x000000010700780c */ /* 0x000fda0003f04070 */
[----:B------:R-:W-:Y:S05]  /*2640*/  @P0 BRA `(.L_x_40) ;  /* 0x0000000000780947 */ /* 0x000fea0003800000 */
[----:B------:R-:W-:Y:S01]  /*2650*/  LOP3.LUT R10, R4, 0x7fffff, RZ, 0xc0, !PT ;  /* 0x007fffff040a7812 */ /* 0x000fe200078ec0ff */
[----:B------:R-:W-:Y:S02]  /*2660*/  HFMA2 R14, -RZ, RZ, 0, 1.78813934326171875e-07 ;  /* 0x00000003ff0e7431 */ /* 0x000fe400000001ff */
[----:B------:R-:W-:Y:S01]  /*2670*/  VIADD R5, R5, 0xffffff04 ;  /* 0xffffff0405057836 */ /* 0x000fe20000000000 */
[----:B------:R-:W-:-:S04]  /*2680*/  LOP3.LUT R10, R10, 0x3f800000, RZ, 0xfc, !PT ;  /* 0x3f8000000a0a7812 */ /* 0x000fc800078efcff */
[----:B------:R-:W0:Y:S01]  /*2690*/  MUFU.RCP R11, R10 ;  /* 0x0000000a000b7308 */ /* 0x000e220000001000 */
[----:B------:R-:W-:Y:S01]  /*26a0*/  SHF.L.U32 R15, R14, R7, RZ ;  /* 0x000000070e0f7219 */ /* 0x000fe200000006ff */
[----:B0-----:R-:W-:-:S04]  /*26b0*/  FFMA R12, R10, R11, -1 ;  /* 0xbf8000000a0c7423 */ /* 0x001fc8000000000b */
[----:B------:R-:W-:-:S04]  /*26c0*/  FADD.FTZ R12, -R12, -RZ ;  /* 0x800000ff0c0c7221 */ /* 0x000fc80000010100 */
[CCC-:B------:R-:W-:Y:S01]  /*26d0*/  FFMA.RM R13, R11.reuse, R12.reuse, R11.reuse ;  /* 0x0000000c0b0d7223 */ /* 0x1c0fe2000000400b */
[----:B------:R-:W-:-:S04]  /*26e0*/  FFMA.RP R12, R11, R12, R11 ;  /* 0x0000000c0b0c7223 */ /* 0x000fc8000000800b */
[C---:B------:R-:W-:Y:S02]  /*26f0*/  LOP3.LUT R11, R13.reuse, 0x7fffff, RZ, 0xc0, !PT ;  /* 0x007fffff0d0b7812 */ /* 0x040fe400078ec0ff */
[----:B------:R-:W-:Y:S02]  /*2700*/  FSETP.NEU.FTZ.AND P0, PT, R13, R12, PT ;  /* 0x0000000c0d00720b */ /* 0x000fe40003f1d000 */
[----:B------:R-:W-:Y:S02]  /*2710*/  LOP3.LUT R12, R11, 0x800000, RZ, 0xfc, !PT ;  /* 0x008000000b0c7812 */ /* 0x000fe400078efcff */
[----:B------:R-:W-:Y:S02]  /*2720*/  SEL R11, RZ, 0xffffffff, !P0 ;  /* 0xffffffffff0b7807 */ /* 0x000fe40004000000 */
[----:B------:R-:W-:Y:S02]  /*2730*/  LOP3.LUT R10, R15, R12, RZ, 0xc0, !PT ;  /* 0x0000000c0f0a7212 */ /* 0x000fe400078ec0ff */
[----:B------:R-:W-:Y:S01]  /*2740*/  SHF.R.U32.HI R5, RZ, R5, R12 ;  /* 0x00000005ff057219 */ /* 0x000fe2000001160c */
[----:B------:R-:W-:Y:S01]  /*2750*/  IMAD.MOV R11, RZ, RZ, -R11 ;  /* 0x000000ffff0b7224 */ /* 0x000fe200078e0a0b */
[----:B------:R-:W-:-:S04]  /*2760*/  SHF.R.U32.HI R10, RZ, R7, R10 ;  /* 0x00000007ff0a7219 */ /* 0x000fc8000001160a */
[----:B------:R-:W-:Y:S02]  /*2770*/  LOP3.LUT P1, RZ, R11, R7, R12, 0xf8, !PT ;  /* 0x000000070bff7212 */ /* 0x000fe4000782f80c */
[C---:B------:R-:W-:Y:S02]  /*2780*/  LOP3.LUT P0, RZ, R10.reuse, 0x1, RZ, 0xc0, !PT ;  /* 0x000000010aff7812 */ /* 0x040fe4000780c0ff */
[----:B------:R-:W-:-:S04]  /*2790*/  LOP3.LUT P2, RZ, R10, 0x2, RZ, 0xc0, !PT ;  /* 0x000000020aff7812 */ /* 0x000fc8000784c0ff */
[----:B------:R-:W-:Y:S02]  /*27a0*/  PLOP3.LUT P0, PT, P0, P1, P2, 0xe0, 0x0 ;  /* 0x000000000000781c */ /* 0x000fe40000703c20 */
[----:B------:R-:W-:Y:S02]  /*27b0*/  LOP3.LUT P1, RZ, R4, 0x7fffff, RZ, 0xc0, !PT ;  /* 0x007fffff04ff7812 */ /* 0x000fe4000782c0ff */
[----:B------:R-:W-:-:S05]  /*27c0*/  SEL R7, RZ, 0x1, !P0 ;  /* 0x00000001ff077807 */ /* 0x000fca0004000000 */
[----:B------:R-:W-:-:S05]  /*27d0*/  IMAD.MOV R7, RZ, RZ, -R7 ;  /* 0x000000ffff077224 */ /* 0x000fca00078e0a07 */
[----:B------:R-:W-:-:S13]  /*27e0*/  ISETP.GE.AND P0, PT, R7, RZ, PT ;  /* 0x000000ff0700720c */ /* 0x000fda0003f06270 */
[----:B------:R-:W-:-:S05]  /*27f0*/  @!P0 IADD3 R5, PT, PT, R5, 0x1, RZ ;  /* 0x0000000105058810 */ /* 0x000fca0007ffe0ff */
[----:B------:R-:W-:-:S05]  /*2800*/  @!P1 IMAD.SHL.U32 R5, R5, 0x2, RZ ;  /* 0x0000000205059824 */ /* 0x000fca00078e00ff */
[----:B------:R-:W-:Y:S01]  /*2810*/  LOP3.LUT R5, R5, 0x80000000, R4, 0xf8, !PT ;  /* 0x8000000005057812 */ /* 0x000fe200078ef804 */
[----:B------:R-:W-:Y:S06]  /*2820*/  BRA `(.L_x_39) ;  /* 0x0000000000047947 */ /* 0x000fec0003800000 */
.L_x_40:
[----:B------:R0:W1:Y:S02]  /*2830*/  MUFU.RCP R5, R4 ;  /* 0x0000000400057308 */ /* 0x0000640000001000 */
.L_x_39:
[----:B------:R-:W-:-:S04]  /*2840*/  IMAD.MOV.U32 R7, RZ, RZ, 0x0 ;  /* 0x00000000ff077424 */ /* 0x000fc800078e00ff */
[----:B0123--:R-:W-:Y:S05]  /*2850*/  RET.REL.NODEC R6 `(_Z27audio_attention_bf16_kernelPK13__nv_bfloat16S1_S1_PS_PKiiiiiif) ;  /* 0xffffffd406e87950 */ /* 0x00ffea0003c3ffff */
.L_x_41:
[----:B------:R-:W-:-:S00]  /*2860*/  BRA `(.L_x_41) ;  /* 0xfffffffc00fc7947 */ /* 0x000fc0000383ffff */
[----:B------:R-:W-:-:S00]  /*2870*/  NOP ;  /* 0x0000000000007918 */ /* 0x000fc00000000000 */
        /* <DEDUP_REMOVED lines=8> */
.L_x_42:


//--------------------- .nv.shared._Z27audio_attention_bf16_kernelPK13__nv_bfloat16S1_S1_PS_PKiiiiiif --------------------------
	.section	.nv.shared._Z27audio_attention_bf16_kernelPK13__nv_bfloat16S1_S1_PS_PKiiiiiif,"aw",@nobits
	.sectionflags	@""
	.align	16
	.zero		1024


//--------------------- .nv.shared.reserved.0     --------------------------
	.section	.nv.shared.reserved.0,"aw",@nobits
	.weak		__nv_reservedSMEM_offset_0_alias
	.size		__nv_reservedSMEM_offset_0_alias, 0, 64
	.other		__nv_reservedSMEM_offset_0_alias,@"STO_CUDA_RESERVED_SHARED STV_DEFAULT"
__nv_reservedSMEM_offset_0_alias:
	.zero		0
	.zero		64


//--------------------- .nv.constant0._Z27audio_attention_bf16_kernelPK13__nv_bfloat16S1_S1_PS_PKiiiiiif --------------------------
	.section	.nv.constant0._Z27audio_attention_bf16_kernelPK13__nv_bfloat16S1_S1_PS_PKiiiiiif,"a",@progbits
	.sectionflags	@""
	.align	4
.nv.constant0._Z27audio_attention_bf16_kernelPK13__nv_bfloat16S1_S1_PS_PKiiiiiif:
	.zero		960


//--------------------- SYMBOLS --------------------------

	.type		.nv.reservedSmem.offset0,@object
	.size		.nv.reservedSmem.offset0,0x4
	.type		.nv.reservedSmem.cap,@object
	.size		.nv.reservedSmem.cap,0x4
